//
// Generated by NVIDIA NVVM Compiler
//
// Compiler Build ID: CL-36424714
// Cuda compilation tools, release 13.0, V13.0.88
// Based on NVVM 20.0.0
//

.version 9.0
.target sm_100
.address_size 64

	// .globl	_Z9phase_onePiii
// _ZZ9phase_onePiiiE1s has been demoted
// _ZZ9phase_twoPiiiE1s has been demoted
// _ZZ9phase_twoPiiiE3ver has been demoted
// _ZZ9phase_twoPiiiE3hor has been demoted
// _ZZ11phase_threePiiiE4self has been demoted
// _ZZ11phase_threePiiiE1a has been demoted
// _ZZ11phase_threePiiiE1b has been demoted

.visible .entry _Z9phase_onePiii(
	.param .u64 .ptr .align 1 _Z9phase_onePiii_param_0,
	.param .u32 _Z9phase_onePiii_param_1,
	.param .u32 _Z9phase_onePiii_param_2
)
{
	.reg .pred 	%p<2>;
	.reg .b32 	%r<117>;
	.reg .b64 	%rd<7>;
	// demoted variable
	.shared .align 4 .b8 _ZZ9phase_onePiiiE1s[16384];
	ld.param.u64 	%rd3, [_Z9phase_onePiii_param_0];
	ld.param.u32 	%r11, [_Z9phase_onePiii_param_1];
	ld.param.u32 	%r12, [_Z9phase_onePiii_param_2];
	cvta.to.global.u64 	%rd4, %rd3;
	mov.u32 	%r13, %tid.y;
	mov.u32 	%r14, %tid.x;
	mad.lo.s32 	%r15, %r11, %r12, %r11;
	shl.b32 	%r16, %r15, 6;
	mad.lo.s32 	%r17, %r12, %r13, %r14;
	add.s32 	%r18, %r17, %r16;
	shl.b32 	%r19, %r12, 5;
	add.s32 	%r20, %r18, %r19;
	mul.wide.s32 	%rd5, %r18, 4;
	add.s64 	%rd1, %rd4, %rd5;
	ld.global.u32 	%r21, [%rd1];
	shl.b32 	%r22, %r13, 8;
	mov.u32 	%r23, _ZZ9phase_onePiiiE1s;
	add.s32 	%r24, %r23, %r22;
	shl.b32 	%r25, %r14, 2;
	add.s32 	%r1, %r24, %r25;
	st.shared.u32 	[%r1], %r21;
	ld.global.u32 	%r26, [%rd1+128];
	st.shared.u32 	[%r1+128], %r26;
	mul.wide.s32 	%rd6, %r20, 4;
	add.s64 	%rd2, %rd4, %rd6;
	ld.global.u32 	%r27, [%rd2];
	st.shared.u32 	[%r1+8192], %r27;
	ld.global.u32 	%r28, [%rd2+128];
	st.shared.u32 	[%r1+8320], %r28;
	bar.sync 	0;
	add.s32 	%r115, %r24, 8192;
	add.s32 	%r29, %r25, %r23;
	add.s32 	%r114, %r29, 512;
	mov.b32 	%r116, 8192;
$L__BB0_1:
	ld.shared.u32 	%r30, [%r115+-8192];
	ld.shared.u32 	%r31, [%r114+-512];
	add.s32 	%r32, %r31, %r30;
	ld.shared.u32 	%r33, [%r1];
	min.s32 	%r34, %r32, %r33;
	st.shared.u32 	[%r1], %r34;
	ld.shared.u32 	%r35, [%r115+-8192];
	ld.shared.u32 	%r36, [%r114+-384];
	add.s32 	%r37, %r36, %r35;
	ld.shared.u32 	%r38, [%r1+128];
	min.s32 	%r39, %r37, %r38;
	st.shared.u32 	[%r1+128], %r39;
	ld.shared.u32 	%r40, [%r115];
	ld.shared.u32 	%r41, [%r114+-512];
	add.s32 	%r42, %r41, %r40;
	ld.shared.u32 	%r43, [%r1+8192];
	min.s32 	%r44, %r42, %r43;
	st.shared.u32 	[%r1+8192], %r44;
	ld.shared.u32 	%r45, [%r115];
	ld.shared.u32 	%r46, [%r114+-384];
	add.s32 	%r47, %r46, %r45;
	ld.shared.u32 	%r48, [%r1+8320];
	min.s32 	%r49, %r47, %r48;
	st.shared.u32 	[%r1+8320], %r49;
	bar.sync 	0;
	ld.shared.u32 	%r50, [%r115+-8188];
	ld.shared.u32 	%r51, [%r114+-256];
	add.s32 	%r52, %r51, %r50;
	ld.shared.u32 	%r53, [%r1];
	min.s32 	%r54, %r52, %r53;
	st.shared.u32 	[%r1], %r54;
	ld.shared.u32 	%r55, [%r115+-8188];
	ld.shared.u32 	%r56, [%r114+-128];
	add.s32 	%r57, %r56, %r55;
	ld.shared.u32 	%r58, [%r1+128];
	min.s32 	%r59, %r57, %r58;
	st.shared.u32 	[%r1+128], %r59;
	ld.shared.u32 	%r60, [%r115+4];
	ld.shared.u32 	%r61, [%r114+-256];
	add.s32 	%r62, %r61, %r60;
	ld.shared.u32 	%r63, [%r1+8192];
	min.s32 	%r64, %r62, %r63;
	st.shared.u32 	[%r1+8192], %r64;
	ld.shared.u32 	%r65, [%r115+4];
	ld.shared.u32 	%r66, [%r114+-128];
	add.s32 	%r67, %r66, %r65;
	ld.shared.u32 	%r68, [%r1+8320];
	min.s32 	%r69, %r67, %r68;
	st.shared.u32 	[%r1+8320], %r69;
	bar.sync 	0;
	ld.shared.u32 	%r70, [%r115+-8184];
	ld.shared.u32 	%r71, [%r114];
	add.s32 	%r72, %r71, %r70;
	ld.shared.u32 	%r73, [%r1];
	min.s32 	%r74, %r72, %r73;
	st.shared.u32 	[%r1], %r74;
	ld.shared.u32 	%r75, [%r115+-8184];
	ld.shared.u32 	%r76, [%r114+128];
	add.s32 	%r77, %r76, %r75;
	ld.shared.u32 	%r78, [%r1+128];
	min.s32 	%r79, %r77, %r78;
	st.shared.u32 	[%r1+128], %r79;
	ld.shared.u32 	%r80, [%r115+8];
	ld.shared.u32 	%r81, [%r114];
	add.s32 	%r82, %r81, %r80;
	ld.shared.u32 	%r83, [%r1+8192];
	min.s32 	%r84, %r82, %r83;
	st.shared.u32 	[%r1+8192], %r84;
	ld.shared.u32 	%r85, [%r115+8];
	ld.shared.u32 	%r86, [%r114+128];
	add.s32 	%r87, %r86, %r85;
	ld.shared.u32 	%r88, [%r1+8320];
	min.s32 	%r89, %r87, %r88;
	st.shared.u32 	[%r1+8320], %r89;
	bar.sync 	0;
	ld.shared.u32 	%r90, [%r115+-8180];
	ld.shared.u32 	%r91, [%r114+256];
	add.s32 	%r92, %r91, %r90;
	ld.shared.u32 	%r93, [%r1];
	min.s32 	%r94, %r92, %r93;
	st.shared.u32 	[%r1], %r94;
	ld.shared.u32 	%r95, [%r115+-8180];
	ld.shared.u32 	%r96, [%r114+384];
	add.s32 	%r97, %r96, %r95;
	ld.shared.u32 	%r98, [%r1+128];
	min.s32 	%r99, %r97, %r98;
	st.shared.u32 	[%r1+128], %r99;
	ld.shared.u32 	%r100, [%r115+12];
	ld.shared.u32 	%r101, [%r114+256];
	add.s32 	%r102, %r101, %r100;
	ld.shared.u32 	%r103, [%r1+8192];
	min.s32 	%r104, %r102, %r103;
	st.shared.u32 	[%r1+8192], %r104;
	ld.shared.u32 	%r105, [%r115+12];
	ld.shared.u32 	%r106, [%r114+384];
	add.s32 	%r107, %r106, %r105;
	ld.shared.u32 	%r108, [%r1+8320];
	min.s32 	%r109, %r107, %r108;
	st.shared.u32 	[%r1+8320], %r109;
	bar.sync 	0;
	add.s32 	%r116, %r116, 16;
	add.s32 	%r115, %r115, 16;
	add.s32 	%r114, %r114, 1024;
	setp.ne.s32 	%p1, %r116, 8448;
	@%p1 bra 	$L__BB0_1;
	ld.shared.u32 	%r110, [%r1];
	st.global.u32 	[%rd1], %r110;
	ld.shared.u32 	%r111, [%r1+128];
	st.global.u32 	[%rd1+128], %r111;
	ld.shared.u32 	%r112, [%r1+8192];
	st.global.u32 	[%rd2], %r112;
	ld.shared.u32 	%r113, [%r1+8320];
	st.global.u32 	[%rd2+128], %r113;
	ret;

}
	// .globl	_Z9phase_twoPiii
.visible .entry _Z9phase_twoPiii(
	.param .u64 .ptr .align 1 _Z9phase_twoPiii_param_0,
	.param .u32 _Z9phase_twoPiii_param_1,
	.param .u32 _Z9phase_twoPiii_param_2
)
{
	.reg .pred 	%p<3>;
	.reg .b32 	%r<146>;
	.reg .b64 	%rd<15>;
	// demoted variable
	.shared .align 4 .b8 _ZZ9phase_twoPiiiE1s[16384];
	// demoted variable
	.shared .align 4 .b8 _ZZ9phase_twoPiiiE3ver[16384];
	// demoted variable
	.shared .align 4 .b8 _ZZ9phase_twoPiiiE3hor[16384];
	ld.param.u64 	%rd5, [_Z9phase_twoPiii_param_0];
	ld.param.u32 	%r18, [_Z9phase_twoPiii_param_1];
	ld.param.u32 	%r19, [_Z9phase_twoPiii_param_2];
	mov.u32 	%r1, %ctaid.x;
	setp.eq.s32 	%p1, %r1, %r18;
	@%p1 bra 	$L__BB1_4;
	cvta.to.global.u64 	%rd6, %rd5;
	mov.u32 	%r21, %tid.y;
	mov.u32 	%r22, %tid.x;
	shl.b32 	%r23, %r18, 6;
	mul.lo.s32 	%r24, %r19, %r23;
	add.s32 	%r25, %r24, %r23;
	mad.lo.s32 	%r26, %r19, %r21, %r22;
	add.s32 	%r27, %r26, %r25;
	shl.b32 	%r28, %r19, 5;
	add.s32 	%r29, %r26, %r28;
	add.s32 	%r30, %r29, %r25;
	shl.b32 	%r31, %r1, 6;
	mad.lo.s32 	%r32, %r19, %r31, %r23;
	add.s32 	%r33, %r26, %r32;
	add.s32 	%r34, %r29, %r32;
	add.s32 	%r35, %r24, %r31;
	add.s32 	%r36, %r26, %r35;
	add.s32 	%r37, %r29, %r35;
	mul.wide.s32 	%rd7, %r27, 4;
	add.s64 	%rd8, %rd6, %rd7;
	ld.global.u32 	%r38, [%rd8];
	shl.b32 	%r39, %r21, 8;
	mov.u32 	%r40, _ZZ9phase_twoPiiiE1s;
	add.s32 	%r41, %r40, %r39;
	shl.b32 	%r42, %r22, 2;
	add.s32 	%r43, %r41, %r42;
	st.shared.u32 	[%r43], %r38;
	ld.global.u32 	%r44, [%rd8+128];
	st.shared.u32 	[%r43+128], %r44;
	mul.wide.s32 	%rd9, %r30, 4;
	add.s64 	%rd10, %rd6, %rd9;
	ld.global.u32 	%r45, [%rd10];
	st.shared.u32 	[%r43+8192], %r45;
	ld.global.u32 	%r46, [%rd10+128];
	st.shared.u32 	[%r43+8320], %r46;
	mul.wide.s32 	%rd11, %r33, 4;
	add.s64 	%rd1, %rd6, %rd11;
	ld.global.u32 	%r47, [%rd1];
	mov.u32 	%r48, _ZZ9phase_twoPiiiE3ver;
	add.s32 	%r49, %r48, %r39;
	add.s32 	%r2, %r49, %r42;
	st.shared.u32 	[%r2], %r47;
	ld.global.u32 	%r50, [%rd1+128];
	st.shared.u32 	[%r2+128], %r50;
	mul.wide.s32 	%rd12, %r34, 4;
	add.s64 	%rd2, %rd6, %rd12;
	ld.global.u32 	%r51, [%rd2];
	st.shared.u32 	[%r2+8192], %r51;
	ld.global.u32 	%r52, [%rd2+128];
	st.shared.u32 	[%r2+8320], %r52;
	mul.wide.s32 	%rd13, %r36, 4;
	add.s64 	%rd3, %rd6, %rd13;
	ld.global.u32 	%r53, [%rd3];
	mov.u32 	%r54, _ZZ9phase_twoPiiiE3hor;
	add.s32 	%r55, %r54, %r39;
	add.s32 	%r3, %r55, %r42;
	st.shared.u32 	[%r3], %r53;
	ld.global.u32 	%r56, [%rd3+128];
	st.shared.u32 	[%r3+128], %r56;
	mul.wide.s32 	%rd14, %r37, 4;
	add.s64 	%rd4, %rd6, %rd14;
	ld.global.u32 	%r57, [%rd4];
	st.shared.u32 	[%r3+8192], %r57;
	ld.global.u32 	%r58, [%rd4+128];
	st.shared.u32 	[%r3+8320], %r58;
	bar.sync 	0;
	add.s32 	%r59, %r39, 8196;
	add.s32 	%r144, %r48, %r59;
	add.s32 	%r60, %r42, 256;
	add.s32 	%r143, %r40, %r60;
	add.s32 	%r142, %r40, %r59;
	add.s32 	%r141, %r54, %r60;
	mov.b32 	%r145, 8192;
$L__BB1_2:
	ld.shared.u32 	%r61, [%r2];
	ld.shared.u32 	%r62, [%r144+-8196];
	ld.shared.u32 	%r63, [%r143+-256];
	add.s32 	%r64, %r63, %r62;
	min.s32 	%r65, %r61, %r64;
	st.shared.u32 	[%r2], %r65;
	ld.shared.u32 	%r66, [%r2+128];
	ld.shared.u32 	%r67, [%r144+-8196];
	ld.shared.u32 	%r68, [%r143+-128];
	add.s32 	%r69, %r68, %r67;
	min.s32 	%r70, %r66, %r69;
	st.shared.u32 	[%r2+128], %r70;
	ld.shared.u32 	%r71, [%r2+8192];
	ld.shared.u32 	%r72, [%r144+-4];
	add.s32 	%r73, %r63, %r72;
	min.s32 	%r74, %r71, %r73;
	st.shared.u32 	[%r2+8192], %r74;
	ld.shared.u32 	%r75, [%r2+8320];
	ld.shared.u32 	%r76, [%r144+-4];
	add.s32 	%r77, %r68, %r76;
	min.s32 	%r78, %r75, %r77;
	st.shared.u32 	[%r2+8320], %r78;
	ld.shared.u32 	%r79, [%r3];
	ld.shared.u32 	%r80, [%r142+-8196];
	ld.shared.u32 	%r81, [%r141+-256];
	add.s32 	%r82, %r81, %r80;
	min.s32 	%r83, %r79, %r82;
	st.shared.u32 	[%r3], %r83;
	ld.shared.u32 	%r84, [%r3+128];
	ld.shared.u32 	%r85, [%r141+-128];
	add.s32 	%r86, %r85, %r80;
	min.s32 	%r87, %r84, %r86;
	st.shared.u32 	[%r3+128], %r87;
	ld.shared.u32 	%r88, [%r3+8192];
	ld.shared.u32 	%r89, [%r142+-4];
	ld.shared.u32 	%r90, [%r141+-256];
	add.s32 	%r91, %r90, %r89;
	min.s32 	%r92, %r88, %r91;
	st.shared.u32 	[%r3+8192], %r92;
	ld.shared.u32 	%r93, [%r3+8320];
	ld.shared.u32 	%r94, [%r141+-128];
	add.s32 	%r95, %r94, %r89;
	min.s32 	%r96, %r93, %r95;
	st.shared.u32 	[%r3+8320], %r96;
	bar.sync 	0;
	ld.shared.u32 	%r97, [%r2];
	ld.shared.u32 	%r98, [%r144+-8192];
	ld.shared.u32 	%r99, [%r143];
	add.s32 	%r100, %r99, %r98;
	min.s32 	%r101, %r97, %r100;
	st.shared.u32 	[%r2], %r101;
	ld.shared.u32 	%r102, [%r2+128];
	ld.shared.u32 	%r103, [%r144+-8192];
	ld.shared.u32 	%r104, [%r143+128];
	add.s32 	%r105, %r104, %r103;
	min.s32 	%r106, %r102, %r105;
	st.shared.u32 	[%r2+128], %r106;
	ld.shared.u32 	%r107, [%r2+8192];
	ld.shared.u32 	%r108, [%r144];
	add.s32 	%r109, %r99, %r108;
	min.s32 	%r110, %r107, %r109;
	st.shared.u32 	[%r2+8192], %r110;
	ld.shared.u32 	%r111, [%r2+8320];
	ld.shared.u32 	%r112, [%r144];
	add.s32 	%r113, %r104, %r112;
	min.s32 	%r114, %r111, %r113;
	st.shared.u32 	[%r2+8320], %r114;
	ld.shared.u32 	%r115, [%r3];
	ld.shared.u32 	%r116, [%r142+-8192];
	ld.shared.u32 	%r117, [%r141];
	add.s32 	%r118, %r117, %r116;
	min.s32 	%r119, %r115, %r118;
	st.shared.u32 	[%r3], %r119;
	ld.shared.u32 	%r120, [%r3+128];
	ld.shared.u32 	%r121, [%r141+128];
	add.s32 	%r122, %r121, %r116;
	min.s32 	%r123, %r120, %r122;
	st.shared.u32 	[%r3+128], %r123;
	ld.shared.u32 	%r124, [%r3+8192];
	ld.shared.u32 	%r125, [%r142];
	ld.shared.u32 	%r126, [%r141];
	add.s32 	%r127, %r126, %r125;
	min.s32 	%r128, %r124, %r127;
	st.shared.u32 	[%r3+8192], %r128;
	ld.shared.u32 	%r129, [%r3+8320];
	ld.shared.u32 	%r130, [%r141+128];
	add.s32 	%r131, %r130, %r125;
	min.s32 	%r132, %r129, %r131;
	st.shared.u32 	[%r3+8320], %r132;
	bar.sync 	0;
	add.s32 	%r145, %r145, 8;
	add.s32 	%r144, %r144, 8;
	add.s32 	%r143, %r143, 512;
	add.s32 	%r142, %r142, 8;
	add.s32 	%r141, %r141, 512;
	setp.ne.s32 	%p2, %r145, 8448;
	@%p2 bra 	$L__BB1_2;
	ld.shared.u32 	%r133, [%r2];
	st.global.u32 	[%rd1], %r133;
	ld.shared.u32 	%r134, [%r2+128];
	st.global.u32 	[%rd1+128], %r134;
	ld.shared.u32 	%r135, [%r2+8192];
	st.global.u32 	[%rd2], %r135;
	ld.shared.u32 	%r136, [%r2+8320];
	st.global.u32 	[%rd2+128], %r136;
	ld.shared.u32 	%r137, [%r3];
	st.global.u32 	[%rd3], %r137;
	ld.shared.u32 	%r138, [%r3+128];
	st.global.u32 	[%rd3+128], %r138;
	ld.shared.u32 	%r139, [%r3+8192];
	st.global.u32 	[%rd4], %r139;
	ld.shared.u32 	%r140, [%r3+8320];
	st.global.u32 	[%rd4+128], %r140;
$L__BB1_4:
	ret;

}
	// .globl	_Z11phase_threePiii
.visible .entry _Z11phase_threePiii(
	.param .u64 .ptr .align 1 _Z11phase_threePiii_param_0,
	.param .u32 _Z11phase_threePiii_param_1,
	.param .u32 _Z11phase_threePiii_param_2
)
{
	.reg .pred 	%p<5>;
	.reg .b32 	%r<455>;
	.reg .b64 	%rd<15>;
	// demoted variable
	.shared .align 4 .b8 _ZZ11phase_threePiiiE4self[16384];
	// demoted variable
	.shared .align 4 .b8 _ZZ11phase_threePiiiE1a[16384];
	// demoted variable
	.shared .align 4 .b8 _ZZ11phase_threePiiiE1b[16384];
	ld.param.u64 	%rd3, [_Z11phase_threePiii_param_0];
	ld.param.u32 	%r24, [_Z11phase_threePiii_param_1];
	ld.param.u32 	%r25, [_Z11phase_threePiii_param_2];
	mov.u32 	%r1, %ctaid.x;
	setp.eq.s32 	%p1, %r1, %r24;
	mov.u32 	%r2, %ctaid.y;
	setp.eq.s32 	%p2, %r2, %r24;
	or.pred  	%p3, %p1, %p2;
	@%p3 bra 	$L__BB2_4;
	cvta.to.global.u64 	%rd4, %rd3;
	mov.u32 	%r27, %tid.y;
	mov.u32 	%r28, %tid.x;
	mul.lo.s32 	%r29, %r2, %r25;
	shl.b32 	%r30, %r29, 6;
	shl.b32 	%r31, %r1, 6;
	add.s32 	%r32, %r30, %r31;
	mad.lo.s32 	%r33, %r25, %r27, %r28;
	add.s32 	%r34, %r33, %r32;
	shl.b32 	%r35, %r25, 5;
	add.s32 	%r36, %r33, %r35;
	add.s32 	%r37, %r36, %r32;
	shl.b32 	%r38, %r24, 6;
	add.s32 	%r39, %r30, %r38;
	add.s32 	%r40, %r33, %r39;
	add.s32 	%r41, %r36, %r39;
	mad.lo.s32 	%r42, %r38, %r25, %r31;
	add.s32 	%r43, %r33, %r42;
	add.s32 	%r44, %r36, %r42;
	mul.wide.s32 	%rd5, %r34, 4;
	add.s64 	%rd1, %rd4, %rd5;
	ld.global.u32 	%r45, [%rd1];
	shl.b32 	%r46, %r27, 8;
	mov.u32 	%r47, _ZZ11phase_threePiiiE4self;
	add.s32 	%r48, %r47, %r46;
	shl.b32 	%r49, %r28, 2;
	add.s32 	%r3, %r48, %r49;
	st.shared.u32 	[%r3], %r45;
	ld.global.u32 	%r50, [%rd1+128];
	st.shared.u32 	[%r3+128], %r50;
	mul.wide.s32 	%rd6, %r37, 4;
	add.s64 	%rd2, %rd4, %rd6;
	ld.global.u32 	%r51, [%rd2];
	st.shared.u32 	[%r3+8192], %r51;
	ld.global.u32 	%r52, [%rd2+128];
	st.shared.u32 	[%r3+8320], %r52;
	mul.wide.s32 	%rd7, %r40, 4;
	add.s64 	%rd8, %rd4, %rd7;
	ld.global.u32 	%r53, [%rd8];
	mov.u32 	%r54, _ZZ11phase_threePiiiE1a;
	add.s32 	%r55, %r54, %r46;
	add.s32 	%r56, %r55, %r49;
	st.shared.u32 	[%r56], %r53;
	ld.global.u32 	%r57, [%rd8+128];
	st.shared.u32 	[%r56+128], %r57;
	mul.wide.s32 	%rd9, %r41, 4;
	add.s64 	%rd10, %rd4, %rd9;
	ld.global.u32 	%r58, [%rd10];
	st.shared.u32 	[%r56+8192], %r58;
	ld.global.u32 	%r59, [%rd10+128];
	st.shared.u32 	[%r56+8320], %r59;
	mul.wide.s32 	%rd11, %r43, 4;
	add.s64 	%rd12, %rd4, %rd11;
	ld.global.u32 	%r60, [%rd12];
	mov.u32 	%r61, _ZZ11phase_threePiiiE1b;
	add.s32 	%r62, %r61, %r46;
	add.s32 	%r63, %r62, %r49;
	st.shared.u32 	[%r63], %r60;
	ld.global.u32 	%r64, [%rd12+128];
	st.shared.u32 	[%r63+128], %r64;
	mul.wide.s32 	%rd13, %r44, 4;
	add.s64 	%rd14, %rd4, %rd13;
	ld.global.u32 	%r65, [%rd14];
	st.shared.u32 	[%r63+8192], %r65;
	ld.global.u32 	%r66, [%rd14+128];
	st.shared.u32 	[%r63+8320], %r66;
	bar.sync 	0;
	ld.shared.u32 	%r454, [%r3];
	ld.shared.u32 	%r453, [%r3+128];
	ld.shared.u32 	%r452, [%r3+8192];
	ld.shared.u32 	%r451, [%r3+8320];
	add.s32 	%r449, %r55, 8192;
	add.s32 	%r67, %r49, %r61;
	add.s32 	%r448, %r67, 4096;
	mov.b32 	%r450, 8192;
$L__BB2_2:
	.pragma "nounroll";
	ld.shared.u32 	%r68, [%r449+-8192];
	ld.shared.u32 	%r69, [%r448+-4096];
	add.s32 	%r70, %r69, %r68;
	min.s32 	%r71, %r70, %r454;
	ld.shared.u32 	%r72, [%r448+-3968];
	add.s32 	%r73, %r72, %r68;
	min.s32 	%r74, %r73, %r453;
	ld.shared.u32 	%r75, [%r449];
	add.s32 	%r76, %r69, %r75;
	min.s32 	%r77, %r76, %r452;
	add.s32 	%r78, %r72, %r75;
	min.s32 	%r79, %r78, %r451;
	ld.shared.u32 	%r80, [%r449+-8188];
	ld.shared.u32 	%r81, [%r448+-3840];
	add.s32 	%r82, %r81, %r80;
	min.s32 	%r83, %r82, %r71;
	ld.shared.u32 	%r84, [%r448+-3712];
	add.s32 	%r85, %r84, %r80;
	min.s32 	%r86, %r85, %r74;
	ld.shared.u32 	%r87, [%r449+4];
	add.s32 	%r88, %r81, %r87;
	min.s32 	%r89, %r88, %r77;
	add.s32 	%r90, %r84, %r87;
	min.s32 	%r91, %r90, %r79;
	ld.shared.u32 	%r92, [%r449+-8184];
	ld.shared.u32 	%r93, [%r448+-3584];
	add.s32 	%r94, %r93, %r92;
	min.s32 	%r95, %r94, %r83;
	ld.shared.u32 	%r96, [%r448+-3456];
	add.s32 	%r97, %r96, %r92;
	min.s32 	%r98, %r97, %r86;
	ld.shared.u32 	%r99, [%r449+8];
	add.s32 	%r100, %r93, %r99;
	min.s32 	%r101, %r100, %r89;
	add.s32 	%r102, %r96, %r99;
	min.s32 	%r103, %r102, %r91;
	ld.shared.u32 	%r104, [%r449+-8180];
	ld.shared.u32 	%r105, [%r448+-3328];
	add.s32 	%r106, %r105, %r104;
	min.s32 	%r107, %r106, %r95;
	ld.shared.u32 	%r108, [%r448+-3200];
	add.s32 	%r109, %r108, %r104;
	min.s32 	%r110, %r109, %r98;
	ld.shared.u32 	%r111, [%r449+12];
	add.s32 	%r112, %r105, %r111;
	min.s32 	%r113, %r112, %r101;
	add.s32 	%r114, %r108, %r111;
	min.s32 	%r115, %r114, %r103;
	ld.shared.u32 	%r116, [%r449+-8176];
	ld.shared.u32 	%r117, [%r448+-3072];
	add.s32 	%r118, %r117, %r116;
	min.s32 	%r119, %r118, %r107;
	ld.shared.u32 	%r120, [%r448+-2944];
	add.s32 	%r121, %r120, %r116;
	min.s32 	%r122, %r121, %r110;
	ld.shared.u32 	%r123, [%r449+16];
	add.s32 	%r124, %r117, %r123;
	min.s32 	%r125, %r124, %r113;
	add.s32 	%r126, %r120, %r123;
	min.s32 	%r127, %r126, %r115;
	ld.shared.u32 	%r128, [%r449+-8172];
	ld.shared.u32 	%r129, [%r448+-2816];
	add.s32 	%r130, %r129, %r128;
	min.s32 	%r131, %r130, %r119;
	ld.shared.u32 	%r132, [%r448+-2688];
	add.s32 	%r133, %r132, %r128;
	min.s32 	%r134, %r133, %r122;
	ld.shared.u32 	%r135, [%r449+20];
	add.s32 	%r136, %r129, %r135;
	min.s32 	%r137, %r136, %r125;
	add.s32 	%r138, %r132, %r135;
	min.s32 	%r139, %r138, %r127;
	ld.shared.u32 	%r140, [%r449+-8168];
	ld.shared.u32 	%r141, [%r448+-2560];
	add.s32 	%r142, %r141, %r140;
	min.s32 	%r143, %r142, %r131;
	ld.shared.u32 	%r144, [%r448+-2432];
	add.s32 	%r145, %r144, %r140;
	min.s32 	%r146, %r145, %r134;
	ld.shared.u32 	%r147, [%r449+24];
	add.s32 	%r148, %r141, %r147;
	min.s32 	%r149, %r148, %r137;
	add.s32 	%r150, %r144, %r147;
	min.s32 	%r151, %r150, %r139;
	ld.shared.u32 	%r152, [%r449+-8164];
	ld.shared.u32 	%r153, [%r448+-2304];
	add.s32 	%r154, %r153, %r152;
	min.s32 	%r155, %r154, %r143;
	ld.shared.u32 	%r156, [%r448+-2176];
	add.s32 	%r157, %r156, %r152;
	min.s32 	%r158, %r157, %r146;
	ld.shared.u32 	%r159, [%r449+28];
	add.s32 	%r160, %r153, %r159;
	min.s32 	%r161, %r160, %r149;
	add.s32 	%r162, %r156, %r159;
	min.s32 	%r163, %r162, %r151;
	ld.shared.u32 	%r164, [%r449+-8160];
	ld.shared.u32 	%r165, [%r448+-2048];
	add.s32 	%r166, %r165, %r164;
	min.s32 	%r167, %r166, %r155;
	ld.shared.u32 	%r168, [%r448+-1920];
	add.s32 	%r169, %r168, %r164;
	min.s32 	%r170, %r169, %r158;
	ld.shared.u32 	%r171, [%r449+32];
	add.s32 	%r172, %r165, %r171;
	min.s32 	%r173, %r172, %r161;
	add.s32 	%r174, %r168, %r171;
	min.s32 	%r175, %r174, %r163;
	ld.shared.u32 	%r176, [%r449+-8156];
	ld.shared.u32 	%r177, [%r448+-1792];
	add.s32 	%r178, %r177, %r176;
	min.s32 	%r179, %r178, %r167;
	ld.shared.u32 	%r180, [%r448+-1664];
	add.s32 	%r181, %r180, %r176;
	min.s32 	%r182, %r181, %r170;
	ld.shared.u32 	%r183, [%r449+36];
	add.s32 	%r184, %r177, %r183;
	min.s32 	%r185, %r184, %r173;
	add.s32 	%r186, %r180, %r183;
	min.s32 	%r187, %r186, %r175;
	ld.shared.u32 	%r188, [%r449+-8152];
	ld.shared.u32 	%r189, [%r448+-1536];
	add.s32 	%r190, %r189, %r188;
	min.s32 	%r191, %r190, %r179;
	ld.shared.u32 	%r192, [%r448+-1408];
	add.s32 	%r193, %r192, %r188;
	min.s32 	%r194, %r193, %r182;
	ld.shared.u32 	%r195, [%r449+40];
	add.s32 	%r196, %r189, %r195;
	min.s32 	%r197, %r196, %r185;
	add.s32 	%r198, %r192, %r195;
	min.s32 	%r199, %r198, %r187;
	ld.shared.u32 	%r200, [%r449+-8148];
	ld.shared.u32 	%r201, [%r448+-1280];
	add.s32 	%r202, %r201, %r200;
	min.s32 	%r203, %r202, %r191;
	ld.shared.u32 	%r204, [%r448+-1152];
	add.s32 	%r205, %r204, %r200;
	min.s32 	%r206, %r205, %r194;
	ld.shared.u32 	%r207, [%r449+44];
	add.s32 	%r208, %r201, %r207;
	min.s32 	%r209, %r208, %r197;
	add.s32 	%r210, %r204, %r207;
	min.s32 	%r211, %r210, %r199;
	ld.shared.u32 	%r212, [%r449+-8144];
	ld.shared.u32 	%r213, [%r448+-1024];
	add.s32 	%r214, %r213, %r212;
	min.s32 	%r215, %r214, %r203;
	ld.shared.u32 	%r216, [%r448+-896];
	add.s32 	%r217, %r216, %r212;
	min.s32 	%r218, %r217, %r206;
	ld.shared.u32 	%r219, [%r449+48];
	add.s32 	%r220, %r213, %r219;
	min.s32 	%r221, %r220, %r209;
	add.s32 	%r222, %r216, %r219;
	min.s32 	%r223, %r222, %r211;
	ld.shared.u32 	%r224, [%r449+-8140];
	ld.shared.u32 	%r225, [%r448+-768];
	add.s32 	%r226, %r225, %r224;
	min.s32 	%r227, %r226, %r215;
	ld.shared.u32 	%r228, [%r448+-640];
	add.s32 	%r229, %r228, %r224;
	min.s32 	%r230, %r229, %r218;
	ld.shared.u32 	%r231, [%r449+52];
	add.s32 	%r232, %r225, %r231;
	min.s32 	%r233, %r232, %r221;
	add.s32 	%r234, %r228, %r231;
	min.s32 	%r235, %r234, %r223;
	ld.shared.u32 	%r236, [%r449+-8136];
	ld.shared.u32 	%r237, [%r448+-512];
	add.s32 	%r238, %r237, %r236;
	min.s32 	%r239, %r238, %r227;
	ld.shared.u32 	%r240, [%r448+-384];
	add.s32 	%r241, %r240, %r236;
	min.s32 	%r242, %r241, %r230;
	ld.shared.u32 	%r243, [%r449+56];
	add.s32 	%r244, %r237, %r243;
	min.s32 	%r245, %r244, %r233;
	add.s32 	%r246, %r240, %r243;
	min.s32 	%r247, %r246, %r235;
	ld.shared.u32 	%r248, [%r449+-8132];
	ld.shared.u32 	%r249, [%r448+-256];
	add.s32 	%r250, %r249, %r248;
	min.s32 	%r251, %r250, %r239;
	ld.shared.u32 	%r252, [%r448+-128];
	add.s32 	%r253, %r252, %r248;
	min.s32 	%r254, %r253, %r242;
	ld.shared.u32 	%r255, [%r449+60];
	add.s32 	%r256, %r249, %r255;
	min.s32 	%r257, %r256, %r245;
	add.s32 	%r258, %r252, %r255;
	min.s32 	%r259, %r258, %r247;
	ld.shared.u32 	%r260, [%r449+-8128];
	ld.shared.u32 	%r261, [%r448];
	add.s32 	%r262, %r261, %r260;
	min.s32 	%r263, %r262, %r251;
	ld.shared.u32 	%r264, [%r448+128];
	add.s32 	%r265, %r264, %r260;
	min.s32 	%r266, %r265, %r254;
	ld.shared.u32 	%r267, [%r449+64];
	add.s32 	%r268, %r261, %r267;
	min.s32 	%r269, %r268, %r257;
	add.s32 	%r270, %r264, %r267;
	min.s32 	%r271, %r270, %r259;
	ld.shared.u32 	%r272, [%r449+-8124];
	ld.shared.u32 	%r273, [%r448+256];
	add.s32 	%r274, %r273, %r272;
	min.s32 	%r275, %r274, %r263;
	ld.shared.u32 	%r276, [%r448+384];
	add.s32 	%r277, %r276, %r272;
	min.s32 	%r278, %r277, %r266;
	ld.shared.u32 	%r279, [%r449+68];
	add.s32 	%r280, %r273, %r279;
	min.s32 	%r281, %r280, %r269;
	add.s32 	%r282, %r276, %r279;
	min.s32 	%r283, %r282, %r271;
	ld.shared.u32 	%r284, [%r449+-8120];
	ld.shared.u32 	%r285, [%r448+512];
	add.s32 	%r286, %r285, %r284;
	min.s32 	%r287, %r286, %r275;
	ld.shared.u32 	%r288, [%r448+640];
	add.s32 	%r289, %r288, %r284;
	min.s32 	%r290, %r289, %r278;
	ld.shared.u32 	%r291, [%r449+72];
	add.s32 	%r292, %r285, %r291;
	min.s32 	%r293, %r292, %r281;
	add.s32 	%r294, %r288, %r291;
	min.s32 	%r295, %r294, %r283;
	ld.shared.u32 	%r296, [%r449+-8116];
	ld.shared.u32 	%r297, [%r448+768];
	add.s32 	%r298, %r297, %r296;
	min.s32 	%r299, %r298, %r287;
	ld.shared.u32 	%r300, [%r448+896];
	add.s32 	%r301, %r300, %r296;
	min.s32 	%r302, %r301, %r290;
	ld.shared.u32 	%r303, [%r449+76];
	add.s32 	%r304, %r297, %r303;
	min.s32 	%r305, %r304, %r293;
	add.s32 	%r306, %r300, %r303;
	min.s32 	%r307, %r306, %r295;
	ld.shared.u32 	%r308, [%r449+-8112];
	ld.shared.u32 	%r309, [%r448+1024];
	add.s32 	%r310, %r309, %r308;
	min.s32 	%r311, %r310, %r299;
	ld.shared.u32 	%r312, [%r448+1152];
	add.s32 	%r313, %r312, %r308;
	min.s32 	%r314, %r313, %r302;
	ld.shared.u32 	%r315, [%r449+80];
	add.s32 	%r316, %r309, %r315;
	min.s32 	%r317, %r316, %r305;
	add.s32 	%r318, %r312, %r315;
	min.s32 	%r319, %r318, %r307;
	ld.shared.u32 	%r320, [%r449+-8108];
	ld.shared.u32 	%r321, [%r448+1280];
	add.s32 	%r322, %r321, %r320;
	min.s32 	%r323, %r322, %r311;
	ld.shared.u32 	%r324, [%r448+1408];
	add.s32 	%r325, %r324, %r320;
	min.s32 	%r326, %r325, %r314;
	ld.shared.u32 	%r327, [%r449+84];
	add.s32 	%r328, %r321, %r327;
	min.s32 	%r329, %r328, %r317;
	add.s32 	%r330, %r324, %r327;
	min.s32 	%r331, %r330, %r319;
	ld.shared.u32 	%r332, [%r449+-8104];
	ld.shared.u32 	%r333, [%r448+1536];
	add.s32 	%r334, %r333, %r332;
	min.s32 	%r335, %r334, %r323;
	ld.shared.u32 	%r336, [%r448+1664];
	add.s32 	%r337, %r336, %r332;
	min.s32 	%r338, %r337, %r326;
	ld.shared.u32 	%r339, [%r449+88];
	add.s32 	%r340, %r333, %r339;
	min.s32 	%r341, %r340, %r329;
	add.s32 	%r342, %r336, %r339;
	min.s32 	%r343, %r342, %r331;
	ld.shared.u32 	%r344, [%r449+-8100];
	ld.shared.u32 	%r345, [%r448+1792];
	add.s32 	%r346, %r345, %r344;
	min.s32 	%r347, %r346, %r335;
	ld.shared.u32 	%r348, [%r448+1920];
	add.s32 	%r349, %r348, %r344;
	min.s32 	%r350, %r349, %r338;
	ld.shared.u32 	%r351, [%r449+92];
	add.s32 	%r352, %r345, %r351;
	min.s32 	%r353, %r352, %r341;
	add.s32 	%r354, %r348, %r351;
	min.s32 	%r355, %r354, %r343;
	ld.shared.u32 	%r356, [%r449+-8096];
	ld.shared.u32 	%r357, [%r448+2048];
	add.s32 	%r358, %r357, %r356;
	min.s32 	%r359, %r358, %r347;
	ld.shared.u32 	%r360, [%r448+2176];
	add.s32 	%r361, %r360, %r356;
	min.s32 	%r362, %r361, %r350;
	ld.shared.u32 	%r363, [%r449+96];
	add.s32 	%r364, %r357, %r363;
	min.s32 	%r365, %r364, %r353;
	add.s32 	%r366, %r360, %r363;
	min.s32 	%r367, %r366, %r355;
	ld.shared.u32 	%r368, [%r449+-8092];
	ld.shared.u32 	%r369, [%r448+2304];
	add.s32 	%r370, %r369, %r368;
	min.s32 	%r371, %r370, %r359;
	ld.shared.u32 	%r372, [%r448+2432];
	add.s32 	%r373, %r372, %r368;
	min.s32 	%r374, %r373, %r362;
	ld.shared.u32 	%r375, [%r449+100];
	add.s32 	%r376, %r369, %r375;
	min.s32 	%r377, %r376, %r365;
	add.s32 	%r378, %r372, %r375;
	min.s32 	%r379, %r378, %r367;
	ld.shared.u32 	%r380, [%r449+-8088];
	ld.shared.u32 	%r381, [%r448+2560];
	add.s32 	%r382, %r381, %r380;
	min.s32 	%r383, %r382, %r371;
	ld.shared.u32 	%r384, [%r448+2688];
	add.s32 	%r385, %r384, %r380;
	min.s32 	%r386, %r385, %r374;
	ld.shared.u32 	%r387, [%r449+104];
	add.s32 	%r388, %r381, %r387;
	min.s32 	%r389, %r388, %r377;
	add.s32 	%r390, %r384, %r387;
	min.s32 	%r391, %r390, %r379;
	ld.shared.u32 	%r392, [%r449+-8084];
	ld.shared.u32 	%r393, [%r448+2816];
	add.s32 	%r394, %r393, %r392;
	min.s32 	%r395, %r394, %r383;
	ld.shared.u32 	%r396, [%r448+2944];
	add.s32 	%r397, %r396, %r392;
	min.s32 	%r398, %r397, %r386;
	ld.shared.u32 	%r399, [%r449+108];
	add.s32 	%r400, %r393, %r399;
	min.s32 	%r401, %r400, %r389;
	add.s32 	%r402, %r396, %r399;
	min.s32 	%r403, %r402, %r391;
	ld.shared.u32 	%r404, [%r449+-8080];
	ld.shared.u32 	%r405, [%r448+3072];
	add.s32 	%r406, %r405, %r404;
	min.s32 	%r407, %r406, %r395;
	ld.shared.u32 	%r408, [%r448+3200];
	add.s32 	%r409, %r408, %r404;
	min.s32 	%r410, %r409, %r398;
	ld.shared.u32 	%r411, [%r449+112];
	add.s32 	%r412, %r405, %r411;
	min.s32 	%r413, %r412, %r401;
	add.s32 	%r414, %r408, %r411;
	min.s32 	%r415, %r414, %r403;
	ld.shared.u32 	%r416, [%r449+-8076];
	ld.shared.u32 	%r417, [%r448+3328];
	add.s32 	%r418, %r417, %r416;
	min.s32 	%r419, %r418, %r407;
	ld.shared.u32 	%r420, [%r448+3456];
	add.s32 	%r421, %r420, %r416;
	min.s32 	%r422, %r421, %r410;
	ld.shared.u32 	%r423, [%r449+116];
	add.s32 	%r424, %r417, %r423;
	min.s32 	%r425, %r424, %r413;
	add.s32 	%r426, %r420, %r423;
	min.s32 	%r427, %r426, %r415;
	ld.shared.u32 	%r428, [%r449+-8072];
	ld.shared.u32 	%r429, [%r448+3584];
	add.s32 	%r430, %r429, %r428;
	min.s32 	%r431, %r430, %r419;
	ld.shared.u32 	%r432, [%r448+3712];
	add.s32 	%r433, %r432, %r428;
	min.s32 	%r434, %r433, %r422;
	ld.shared.u32 	%r435, [%r449+120];
	add.s32 	%r436, %r429, %r435;
	min.s32 	%r437, %r436, %r425;
	add.s32 	%r438, %r432, %r435;
	min.s32 	%r439, %r438, %r427;
	ld.shared.u32 	%r440, [%r449+-8068];
	ld.shared.u32 	%r441, [%r448+3840];
	add.s32 	%r442, %r441, %r440;
	min.s32 	%r454, %r442, %r431;
	ld.shared.u32 	%r443, [%r448+3968];
	add.s32 	%r444, %r443, %r440;
	min.s32 	%r453, %r444, %r434;
	ld.shared.u32 	%r445, [%r449+124];
	add.s32 	%r446, %r441, %r445;
	min.s32 	%r452, %r446, %r437;
	add.s32 	%r447, %r443, %r445;
	min.s32 	%r451, %r447, %r439;
	add.s32 	%r450, %r450, 128;
	add.s32 	%r449, %r449, 128;
	add.s32 	%r448, %r448, 8192;
	setp.ne.s32 	%p4, %r450, 8448;
	@%p4 bra 	$L__BB2_2;
	st.shared.u32 	[%r3], %r454;
	st.shared.u32 	[%r3+128], %r453;
	st.shared.u32 	[%r3+8192], %r452;
	st.shared.u32 	[%r3+8320], %r451;
	st.global.u32 	[%rd1], %r454;
	st.global.u32 	[%rd1+128], %r453;
	st.global.u32 	[%rd2], %r452;
	st.global.u32 	[%rd2+128], %r451;
$L__BB2_4:
	ret;

}


// ===== COMPILED SASS (sm_100) =====

	.target	sm_100

	.elftype	@"ET_EXEC"


//--------------------- .note.nv.tkinfo           --------------------------
	.section	.note.nv.tkinfo,"",@"SHT_NOTE"
	.sectionflags	@"SHF_NOTE_NV_TKINFO"
	.tkinfo
        /*0018*/ 	.word	0x00000002
        /*0030*/ 	.string	""
        /*0030*/ 	.string	"ptxas"
        /*0030*/ 	.string	"Cuda compilation tools, release 13.0, V13.0.88"
        /*0030*/ 	.string	"Build cuda_13.0.r13.0/compiler.36424714_0"
        /*0030*/ 	.string	"-arch sm_100 -m 64 "



//--------------------- .note.nv.cuinfo           --------------------------
	.section	.note.nv.cuinfo,"",@"SHT_NOTE"
	.sectionflags	@"SHF_NOTE_NV_CUINFO"
        /*0018*/ 	.short	0x0002
        /*001a*/ 	.short	0x0064
        /*001c*/ 	.short	0x0082
	.zero		2


//--------------------- .nv.info                  --------------------------
	.section	.nv.info,"",@"SHT_CUDA_INFO"
	.align	4


	//----- nvinfo : EIATTR_REGCOUNT
	.align		4
        /*0000*/ 	.byte	0x04, 0x2f
        /*0002*/ 	.short	(.L_1 - .L_0)
	.align		4
.L_0:
        /*0004*/ 	.word	index@(_Z9phase_onePiii)
        /*0008*/ 	.word	0x00000014


	//----- nvinfo : EIATTR_FRAME_SIZE
	.align		4
.L_1:
        /*000c*/ 	.byte	0x04, 0x11
        /*000e*/ 	.short	(.L_3 - .L_2)
	.align		4
.L_2:
        /*0010*/ 	.word	index@(_Z9phase_onePiii)
        /*0014*/ 	.word	0x00000000


	//----- nvinfo : EIATTR_REGCOUNT
	.align		4
.L_3:
        /*0018*/ 	.byte	0x04, 0x2f
        /*001a*/ 	.short	(.L_5 - .L_4)
	.align		4
.L_4:
        /*001c*/ 	.word	index@(_Z9phase_twoPiii)
        /*0020*/ 	.word	0x0000001e


	//----- nvinfo : EIATTR_FRAME_SIZE
	.align		4
.L_5:
        /*0024*/ 	.byte	0x04, 0x11
        /*0026*/ 	.short	(.L_7 - .L_6)
	.align		4
.L_6:
        /*0028*/ 	.word	index@(_Z9phase_twoPiii)
        /*002c*/ 	.word	0x00000000


	//----- nvinfo : EIATTR_REGCOUNT
	.align		4
.L_7:
        /*0030*/ 	.byte	0x04, 0x2f
        /*0032*/ 	.short	(.L_9 - .L_8)
	.align		4
.L_8:
        /*0034*/ 	.word	index@(_Z11phase_threePiii)
        /*0038*/ 	.word	0x0000001f


	//----- nvinfo : EIATTR_FRAME_SIZE
	.align		4
.L_9:
        /*003c*/ 	.byte	0x04, 0x11
        /*003e*/ 	.short	(.L_11 - .L_10)
	.align		4
.L_10:
        /*0040*/ 	.word	index@(_Z11phase_threePiii)
        /*0044*/ 	.word	0x00000000


	//----- nvinfo : EIATTR_MIN_STACK_SIZE
	.align		4
.L_11:
        /*0048*/ 	.byte	0x04, 0x12
        /*004a*/ 	.short	(.L_13 - .L_12)
	.align		4
.L_12:
        /*004c*/ 	.word	index@(_Z11phase_threePiii)
        /*0050*/ 	.word	0x00000000


	//----- nvinfo : EIATTR_MIN_STACK_SIZE
	.align		4
.L_13:
        /*0054*/ 	.byte	0x04, 0x12
        /*0056*/ 	.short	(.L_15 - .L_14)
	.align		4
.L_14:
        /*0058*/ 	.word	index@(_Z9phase_twoPiii)
        /*005c*/ 	.word	0x00000000


	//----- nvinfo : EIATTR_MIN_STACK_SIZE
	.align		4
.L_15:
        /*0060*/ 	.byte	0x04, 0x12
        /*0062*/ 	.short	(.L_17 - .L_16)
	.align		4
.L_16:
        /*0064*/ 	.word	index@(_Z9phase_onePiii)
        /*0068*/ 	.word	0x00000000
.L_17:


//--------------------- .nv.compat                --------------------------
	.section	.nv.compat,"",@"SHT_CUDA_COMPAT_INFO"
	.align	4
        /*0000*/ 	.byte	0x02, 0x09, 0x00, 0x00, 0x02, 0x02, 0x01, 0x00, 0x02, 0x05, 0x05, 0x00, 0x03, 0x07, 0x01, 0x01
        /*0010*/ 	.byte	0x02, 0x03, 0x00, 0x00, 0x02, 0x06, 0x01, 0x00, 0x04, 0x0b, 0x08, 0x00, 0x09, 0x00, 0x00, 0x00
        /*0020*/ 	.byte	0x00, 0x00, 0x00, 0x00


//--------------------- .nv.info._Z11phase_threePiii --------------------------
	.section	.nv.info._Z11phase_threePiii,"",@"SHT_CUDA_INFO"
	.sectionflags	@""
	.align	4


	//----- nvinfo : EIATTR_CUDA_API_VERSION
	.align		4
        /*0000*/ 	.byte	0x04, 0x37
        /*0002*/ 	.short	(.L_19 - .L_18)
.L_18:
        /*0004*/ 	.word	0x00000082


	//----- nvinfo : EIATTR_KPARAM_INFO
	.align		4
.L_19:
        /*0008*/ 	.byte	0x04, 0x17
        /*000a*/ 	.short	(.L_21 - .L_20)
.L_20:
        /*000c*/ 	.word	0x00000000
        /*0010*/ 	.short	0x0002
        /*0012*/ 	.short	0x000c
        /*0014*/ 	.byte	0x00, 0xf0, 0x11, 0x00


	//----- nvinfo : EIATTR_KPARAM_INFO
	.align		4
.L_21:
        /*0018*/ 	.byte	0x04, 0x17
        /*001a*/ 	.short	(.L_23 - .L_22)
.L_22:
        /*001c*/ 	.word	0x00000000
        /*0020*/ 	.short	0x0001
        /*0022*/ 	.short	0x0008
        /*0024*/ 	.byte	0x00, 0xf0, 0x11, 0x00


	//----- nvinfo : EIATTR_KPARAM_INFO
	.align		4
.L_23:
        /*0028*/ 	.byte	0x04, 0x17
        /*002a*/ 	.short	(.L_25 - .L_24)
.L_24:
        /*002c*/ 	.word	0x00000000
        /*0030*/ 	.short	0x0000
        /*0032*/ 	.short	0x0000
        /*0034*/ 	.byte	0x00, 0xf5, 0x21, 0x00


	//----- nvinfo : EIATTR_SPARSE_MMA_MASK
	.align		4
.L_25:
        /*0038*/ 	.byte	0x03, 0x50
        /*003a*/ 	.short	0x0000


	//----- nvinfo : EIATTR_MAXREG_COUNT
	.align		4
        /*003c*/ 	.byte	0x03, 0x1b
        /*003e*/ 	.short	0x00ff


	//----- nvinfo : EIATTR_NUM_BARRIERS
	.align		4
        /*0040*/ 	.byte	0x02, 0x4c
        /*0042*/ 	.byte	0x01
	.zero		1


	//----- nvinfo : EIATTR_MERCURY_ISA_VERSION
	.align		4
        /*0044*/ 	.byte	0x03, 0x5f
        /*0046*/ 	.short	0x0101


	//----- nvinfo : EIATTR_VRC_CTA_INIT_COUNT
	.align		4
        /*0048*/ 	.byte	0x02, 0x4a
	.zero		1
	.zero		1


	//----- nvinfo : EIATTR_EXIT_INSTR_OFFSETS
	.align		4
        /*004c*/ 	.byte	0x04, 0x1c
        /*004e*/ 	.short	(.L_27 - .L_26)


	//   ....[0]....
.L_26:
        /*0050*/ 	.word	0x00000060


	//   ....[1]....
        /*0054*/ 	.word	0x000012b0


	//----- nvinfo : EIATTR_CBANK_PARAM_SIZE
	.align		4
.L_27:
        /*0058*/ 	.byte	0x03, 0x19
        /*005a*/ 	.short	0x0010


	//----- nvinfo : EIATTR_PARAM_CBANK
	.align		4
        /*005c*/ 	.byte	0x04, 0x0a
        /*005e*/ 	.short	(.L_29 - .L_28)
	.align		4
.L_28:
        /*0060*/ 	.word	index@(.nv.constant0._Z11phase_threePiii)
        /*0064*/ 	.short	0x0380
        /*0066*/ 	.short	0x0010


	//----- nvinfo : EIATTR_SW_WAR
	.align		4
.L_29:
        /*0068*/ 	.byte	0x04, 0x36
        /*006a*/ 	.short	(.L_31 - .L_30)
.L_30:
        /*006c*/ 	.word	0x00000008
.L_31:


//--------------------- .nv.info._Z9phase_twoPiii --------------------------
	.section	.nv.info._Z9phase_twoPiii,"",@"SHT_CUDA_INFO"
	.sectionflags	@""
	.align	4


	//----- nvinfo : EIATTR_CUDA_API_VERSION
	.align		4
        /*0000*/ 	.byte	0x04, 0x37
        /*0002*/ 	.short	(.L_33 - .L_32)
.L_32:
        /*0004*/ 	.word	0x00000082


	//----- nvinfo : EIATTR_KPARAM_INFO
	.align		4
.L_33:
        /*0008*/ 	.byte	0x04, 0x17
        /*000a*/ 	.short	(.L_35 - .L_34)
.L_34:
        /*000c*/ 	.word	0x00000000
        /*0010*/ 	.short	0x0002
        /*0012*/ 	.short	0x000c
        /*0014*/ 	.byte	0x00, 0xf0, 0x11, 0x00


	//----- nvinfo : EIATTR_KPARAM_INFO
	.align		4
.L_35:
        /*0018*/ 	.byte	0x04, 0x17
        /*001a*/ 	.short	(.L_37 - .L_36)
.L_36:
        /*001c*/ 	.word	0x00000000
        /*0020*/ 	.short	0x0001
        /*0022*/ 	.short	0x0008
        /*0024*/ 	.byte	0x00, 0xf0, 0x11, 0x00


	//----- nvinfo : EIATTR_KPARAM_INFO
	.align		4
.L_37:
        /*0028*/ 	.byte	0x04, 0x17
        /*002a*/ 	.short	(.L_39 - .L_38)
.L_38:
        /*002c*/ 	.word	0x00000000
        /*0030*/ 	.short	0x0000
        /*0032*/ 	.short	0x0000
        /*0034*/ 	.byte	0x00, 0xf5, 0x21, 0x00


	//----- nvinfo : EIATTR_SPARSE_MMA_MASK
	.align		4
.L_39:
        /*0038*/ 	.byte	0x03, 0x50
        /*003a*/ 	.short	0x0000


	//----- nvinfo : EIATTR_MAXREG_COUNT
	.align		4
        /*003c*/ 	.byte	0x03, 0x1b
        /*003e*/ 	.short	0x00ff


	//----- nvinfo : EIATTR_NUM_BARRIERS
	.align		4
        /*0040*/ 	.byte	0x02, 0x4c
        /*0042*/ 	.byte	0x01
	.zero		1


	//----- nvinfo : EIATTR_MERCURY_ISA_VERSION
	.align		4
        /*0044*/ 	.byte	0x03, 0x5f
        /*0046*/ 	.short	0x0101


	//----- nvinfo : EIATTR_VRC_CTA_INIT_COUNT
	.align		4
        /*0048*/ 	.byte	0x02, 0x4a
	.zero		1
	.zero		1


	//----- nvinfo : EIATTR_EXIT_INSTR_OFFSETS
	.align		4
        /*004c*/ 	.byte	0x04, 0x1c
        /*004e*/ 	.short	(.L_41 - .L_40)


	//   ....[0]....
.L_40:
        /*0050*/ 	.word	0x00000040


	//   ....[1]....
        /*0054*/ 	.word	0x00000ab0


	//----- nvinfo : EIATTR_CBANK_PARAM_SIZE
	.align		4
.L_41:
        /*0058*/ 	.byte	0x03, 0x19
        /*005a*/ 	.short	0x0010


	//----- nvinfo : EIATTR_PARAM_CBANK
	.align		4
        /*005c*/ 	.byte	0x04, 0x0a
        /*005e*/ 	.short	(.L_43 - .L_42)
	.align		4
.L_42:
        /*0060*/ 	.word	index@(.nv.constant0._Z9phase_twoPiii)
        /*0064*/ 	.short	0x0380
        /*0066*/ 	.short	0x0010


	//----- nvinfo : EIATTR_SW_WAR
	.align		4
.L_43:
        /*0068*/ 	.byte	0x04, 0x36
        /*006a*/ 	.short	(.L_45 - .L_44)
.L_44:
        /*006c*/ 	.word	0x00000008
.L_45:


//--------------------- .nv.info._Z9phase_onePiii --------------------------
	.section	.nv.info._Z9phase_onePiii,"",@"SHT_CUDA_INFO"
	.sectionflags	@""
	.align	4


	//----- nvinfo : EIATTR_CUDA_API_VERSION
	.align		4
        /*0000*/ 	.byte	0x04, 0x37
        /*0002*/ 	.short	(.L_47 - .L_46)
.L_46:
        /*0004*/ 	.word	0x00000082


	//----- nvinfo : EIATTR_KPARAM_INFO
	.align		4
.L_47:
        /*0008*/ 	.byte	0x04, 0x17
        /*000a*/ 	.short	(.L_49 - .L_48)
.L_48:
        /*000c*/ 	.word	0x00000000
        /*0010*/ 	.short	0x0002
        /*0012*/ 	.short	0x000c
        /*0014*/ 	.byte	0x00, 0xf0, 0x11, 0x00


	//----- nvinfo : EIATTR_KPARAM_INFO
	.align		4
.L_49:
        /*0018*/ 	.byte	0x04, 0x17
        /*001a*/ 	.short	(.L_51 - .L_50)
.L_50:
        /*001c*/ 	.word	0x00000000
        /*0020*/ 	.short	0x0001
        /*0022*/ 	.short	0x0008
        /*0024*/ 	.byte	0x00, 0xf0, 0x11, 0x00


	//----- nvinfo : EIATTR_KPARAM_INFO
	.align		4
.L_51:
        /*0028*/ 	.byte	0x04, 0x17
        /*002a*/ 	.short	(.L_53 - .L_52)
.L_52:
        /*002c*/ 	.word	0x00000000
        /*0030*/ 	.short	0x0000
        /*0032*/ 	.short	0x0000
        /*0034*/ 	.byte	0x00, 0xf5, 0x21, 0x00


	//----- nvinfo : EIATTR_SPARSE_MMA_MASK
	.align		4
.L_53:
        /*0038*/ 	.byte	0x03, 0x50
        /*003a*/ 	.short	0x0000


	//----- nvinfo : EIATTR_MAXREG_COUNT
	.align		4
        /*003c*/ 	.byte	0x03, 0x1b
        /*003e*/ 	.short	0x00ff


	//----- nvinfo : EIATTR_NUM_BARRIERS
	.align		4
        /*0040*/ 	.byte	0x02, 0x4c
        /*0042*/ 	.byte	0x01
	.zero		1


	//----- nvinfo : EIATTR_MERCURY_ISA_VERSION
	.align		4
        /*0044*/ 	.byte	0x03, 0x5f
        /*0046*/ 	.short	0x0101


	//----- nvinfo : EIATTR_VRC_CTA_INIT_COUNT
	.align		4
        /*0048*/ 	.byte	0x02, 0x4a
	.zero		1
	.zero		1


	//----- nvinfo : EIATTR_EXIT_INSTR_OFFSETS
	.align		4
        /*004c*/ 	.byte	0x04, 0x1c
        /*004e*/ 	.short	(.L_55 - .L_54)


	//   ....[0]....
.L_54:
        /*0050*/ 	.word	0x000007f0


	//----- nvinfo : EIATTR_CBANK_PARAM_SIZE
	.align		4
.L_55:
        /*0054*/ 	.byte	0x03, 0x19
        /*0056*/ 	.short	0x0010


	//----- nvinfo : EIATTR_PARAM_CBANK
	.align		4
        /*0058*/ 	.byte	0x04, 0x0a
        /*005a*/ 	.short	(.L_57 - .L_56)
	.align		4
.L_56:
        /*005c*/ 	.word	index@(.nv.constant0._Z9phase_onePiii)
        /*0060*/ 	.short	0x0380
        /*0062*/ 	.short	0x0010


	//----- nvinfo : EIATTR_SW_WAR
	.align		4
.L_57:
        /*0064*/ 	.byte	0x04, 0x36
        /*0066*/ 	.short	(.L_59 - .L_58)
.L_58:
        /*0068*/ 	.word	0x00000008
.L_59:


//--------------------- .nv.callgraph             --------------------------
	.section	.nv.callgraph,"",@"SHT_CUDA_CALLGRAPH"
	.align	4
	.sectionentsize	8
	.align		4
        /*0000*/ 	.word	0x00000000
	.align		4
        /*0004*/ 	.word	0xffffffff
	.align		4
        /*0008*/ 	.word	0x00000000
	.align		4
        /*000c*/ 	.word	0xfffffffe
	.align		4
        /*0010*/ 	.word	0x00000000
	.align		4
        /*0014*/ 	.word	0xfffffffd
	.align		4
        /*0018*/ 	.word	0x00000000
	.align		4
        /*001c*/ 	.word	0xfffffffc


//--------------------- .text._Z11phase_threePiii --------------------------
	.section	.text._Z11phase_threePiii,"ax",@progbits
	.align	128
        .global         _Z11phase_threePiii
        .type           _Z11phase_threePiii,@function
        .size           _Z11phase_threePiii,(.L_x_6 - _Z11phase_threePiii)
        .other          _Z11phase_threePiii,@"STO_CUDA_ENTRY STV_DEFAULT"
_Z11phase_threePiii:
.text._Z11phase_threePiii:
[----:B------:R-:W-:Y:S08]  /*0000*/  LDC R1, c[0x0][0x37c] ;  /* 0x0000df00ff017b82 */ /* 0x000ff00000000800 */
[----:B------:R-:W0:Y:S08]  /*0010*/  S2UR UR5, SR_CTAID.Y ;  /* 0x00000000000579c3 */ /* 0x000e300000002600 */
[----:B------:R-:W0:Y:S08]  /*0020*/  LDC R5, c[0x0][0x388] ;  /* 0x0000e200ff057b82 */ /* 0x000e300000000800 */
[----:B------:R-:W1:Y:S01]  /*0030*/  S2UR UR4, SR_CTAID.X ;  /* 0x00000000000479c3 */ /* 0x000e620000002500 */
[----:B0-----:R-:W-:-:S04]  /*0040*/  ISETP.NE.AND P0, PT, R5, UR5, PT ;  /* 0x0000000505007c0c */ /* 0x001fc8000bf05270 */
[----:B-1----:R-:W-:-:S13]  /*0050*/  ISETP.EQ.OR P0, PT, R5, UR4, !P0 ;  /* 0x0000000405007c0c */ /* 0x002fda000c702670 */
[----:B------:R-:W-:Y:S05]  /*0060*/  @P0 EXIT ;  /* 0x000000000000094d */ /* 0x000fea0003800000 */
[----:B------:R-:W0:Y:S01]  /*0070*/  S2R R9, SR_TID.Y ;  /* 0x0000000000097919 */ /* 0x000e220000002200 */
[----:B------:R-:W1:Y:S01]  /*0080*/  LDC R8, c[0x0][0x38c] ;  /* 0x0000e300ff087b82 */ /* 0x000e620000000800 */
[----:B------:R-:W-:Y:S01]  /*0090*/  USHF.L.U32 UR4, UR4, 0x6, URZ ;  /* 0x0000000604047899 */ /* 0x000fe200080006ff */
[----:B------:R-:W-:Y:S01]  /*00a0*/  IMAD.SHL.U32 R5, R5, 0x40, RZ ;  /* 0x0000004005057824 */ /* 0x000fe200078e00ff */
[----:B------:R-:W0:Y:S01]  /*00b0*/  S2R R0, SR_TID.X ;  /* 0x0000000000007919 */ /* 0x000e220000002100 */
[----:B------:R-:W2:Y:S04]  /*00c0*/  LDCU.64 UR8, c[0x0][0x358] ;  /* 0x00006b00ff0877ac */ /* 0x000ea80008000a00 */
[----:B------:R-:W3:Y:S01]  /*00d0*/  LDC.64 R6, c[0x0][0x380] ;  /* 0x0000e000ff067b82 */ /* 0x000ee20000000a00 */
[----:B-1----:R-:W-:-:S02]  /*00e0*/  IMAD R2, R8, UR5, RZ ;  /* 0x0000000508027c24 */ /* 0x002fc4000f8e02ff */
[-C--:B------:R-:W-:Y:S02]  /*00f0*/  IMAD R13, R5, R8.reuse, UR4 ;  /* 0x00000004050d7e24 */ /* 0x080fe4000f8e0208 */
[C---:B------:R-:W-:Y:S01]  /*0100*/  IMAD R5, R2.reuse, 0x40, R5 ;  /* 0x0000004002057824 */ /* 0x040fe200078e0205 */
[----:B------:R-:W-:Y:S01]  /*0110*/  LEA R3, R2, UR4, 0x6 ;  /* 0x0000000402037c11 */ /* 0x000fe2000f8e30ff */
[----:B0-----:R-:W-:-:S04]  /*0120*/  IMAD R4, R9, R8, R0 ;  /* 0x0000000809047224 */ /* 0x001fc800078e0200 */
[--C-:B------:R-:W-:Y:S02]  /*0130*/  IMAD R2, R8, 0x20, R4.reuse ;  /* 0x0000002008027824 */ /* 0x100fe400078e0204 */
[C---:B------:R-:W-:Y:S02]  /*0140*/  IMAD.IADD R23, R3.reuse, 0x1, R4 ;  /* 0x0000000103177824 */ /* 0x040fe400078e0204 */
[----:B------:R-:W-:Y:S02]  /*0150*/  IMAD.IADD R21, R3, 0x1, R2 ;  /* 0x0000000103157824 */ /* 0x000fe400078e0202 */
[C---:B------:R-:W-:Y:S02]  /*0160*/  IMAD.IADD R11, R4.reuse, 0x1, R5 ;  /* 0x00000001040b7824 */ /* 0x040fe400078e0205 */
[----:B------:R-:W-:Y:S02]  /*0170*/  IMAD.IADD R15, R4, 0x1, R13 ;  /* 0x00000001040f7824 */ /* 0x000fe400078e020d */
[----:B------:R-:W-:-:S02]  /*0180*/  IMAD.IADD R5, R2, 0x1, R5 ;  /* 0x0000000102057824 */ /* 0x000fc400078e0205 */
[----:B------:R-:W-:Y:S02]  /*0190*/  IMAD.IADD R13, R2, 0x1, R13 ;  /* 0x00000001020d7824 */ /* 0x000fe400078e020d */
[----:B---3--:R-:W-:-:S04]  /*01a0*/  IMAD.WIDE R22, R23, 0x4, R6 ;  /* 0x0000000417167825 */ /* 0x008fc800078e0206 */
[--C-:B------:R-:W-:Y:S01]  /*01b0*/  IMAD.WIDE R20, R21, 0x4, R6.reuse ;  /* 0x0000000415147825 */ /* 0x100fe200078e0206 */
[----:B--2---:R-:W2:Y:S03]  /*01c0*/  LDG.E R8, desc[UR8][R22.64] ;  /* 0x0000000816087981 */ /* 0x004ea6000c1e1900 */
[--C-:B------:R-:W-:Y:S01]  /*01d0*/  IMAD.WIDE R2, R15, 0x4, R6.reuse ;  /* 0x000000040f027825 */ /* 0x100fe200078e0206 */
[----:B------:R-:W3:Y:S03]  /*01e0*/  LDG.E R16, desc[UR8][R22.64+0x80] ;  /* 0x0000800816107981 */ /* 0x000ee6000c1e1900 */
[--C-:B------:R-:W-:Y:S01]  /*01f0*/  IMAD.WIDE R10, R11, 0x4, R6.reuse ;  /* 0x000000040b0a7825 */ /* 0x100fe200078e0206 */
[----:B------:R-:W4:Y:S03]  /*0200*/  LDG.E R14, desc[UR8][R20.64] ;  /* 0x00000008140e7981 */ /* 0x000f26000c1e1900 */
[--C-:B------:R-:W-:Y:S01]  /*0210*/  IMAD.WIDE R4, R5, 0x4, R6.reuse ;  /* 0x0000000405047825 */ /* 0x100fe200078e0206 */
[----:B------:R-:W5:Y:S03]  /*0220*/  LDG.E R12, desc[UR8][R20.64+0x80] ;  /* 0x00008008140c7981 */ /* 0x000f66000c1e1900 */
[----:B------:R-:W-:Y:S01]  /*0230*/  IMAD.WIDE R6, R13, 0x4, R6 ;  /* 0x000000040d067825 */ /* 0x000fe200078e0206 */
[----:B------:R-:W5:Y:S04]  /*0240*/  LDG.E R17, desc[UR8][R10.64+0x80] ;  /* 0x000080080a117981 */ /* 0x000f68000c1e1900 */
[----:B------:R0:W5:Y:S04]  /*0250*/  LDG.E R13, desc[UR8][R10.64] ;  /* 0x000000080a0d7981 */ /* 0x000168000c1e1900 */
[----:B------:R-:W5:Y:S04]  /*0260*/  LDG.E R15, desc[UR8][R4.64] ;  /* 0x00000008040f7981 */ /* 0x000f68000c1e1900 */
[----:B------:R-:W5:Y:S04]  /*0270*/  LDG.E R25, desc[UR8][R4.64+0x80] ;  /* 0x0000800804197981 */ /* 0x000f68000c1e1900 */
[----:B------:R-:W5:Y:S04]  /*0280*/  LDG.E R18, desc[UR8][R2.64] ;  /* 0x0000000802127981 */ /* 0x000f68000c1e1900 */
[----:B------:R1:W5:Y:S04]  /*0290*/  LDG.E R24, desc[UR8][R2.64+0x80] ;  /* 0x0000800802187981 */ /* 0x000368000c1e1900 */
[----:B------:R-:W5:Y:S04]  /*02a0*/  LDG.E R26, desc[UR8][R6.64] ;  /* 0x00000008061a7981 */ /* 0x000f68000c1e1900 */
[----:B------:R-:W5:Y:S01]  /*02b0*/  LDG.E R28, desc[UR8][R6.64+0x80] ;  /* 0x00008008061c7981 */ /* 0x000f62000c1e1900 */
[----:B------:R-:W0:Y:S01]  /*02c0*/  S2UR UR6, SR_CgaCtaId ;  /* 0x00000000000679c3 */ /* 0x000e220000008800 */
[----:B------:R-:W-:-:S02]  /*02d0*/  UMOV UR4, 0x400 ;  /* 0x0000040000047882 */ /* 0x000fc40000000000 */
[----:B------:R-:W-:Y:S02]  /*02e0*/  UIADD3 UR5, UPT, UPT, UR4, 0x4000, URZ ;  /* 0x0000400004057890 */ /* 0x000fe4000fffe0ff */
[----:B0-----:R-:W-:Y:S02]  /*02f0*/  ULEA UR7, UR6, UR4, 0x18 ;  /* 0x0000000406077291 */ /* 0x001fe4000f8ec0ff */
[----:B------:R-:W-:Y:S02]  /*0300*/  UIADD3 UR4, UPT, UPT, UR4, 0x8000, URZ ;  /* 0x0000800004047890 */ /* 0x000fe4000fffe0ff */
[----:B------:R-:W-:Y:S02]  /*0310*/  ULEA UR5, UR6, UR5, 0x18 ;  /* 0x0000000506057291 */ /* 0x000fe4000f8ec0ff */
[----:B------:R-:W-:Y:S01]  /*0320*/  ULEA UR4, UR6, UR4, 0x18 ;  /* 0x0000000406047291 */ /* 0x000fe2000f8ec0ff */
[----:B------:R-:W-:-:S03]  /*0330*/  LEA R11, R9, UR7, 0x8 ;  /* 0x00000007090b7c11 */ /* 0x000fc6000f8e40ff */
[C---:B------:R-:W-:Y:S02]  /*0340*/  LEA R19, R9.reuse, UR5, 0x8 ;  /* 0x0000000509137c11 */ /* 0x040fe4000f8e40ff */
[----:B------:R-:W-:Y:S01]  /*0350*/  LEA R9, R9, UR4, 0x8 ;  /* 0x0000000409097c11 */ /* 0x000fe2000f8e40ff */
[C---:B-1----:R-:W-:Y:S02]  /*0360*/  IMAD R3, R0.reuse, 0x4, R11 ;  /* 0x0000000400037824 */ /* 0x042fe400078e020b */
[C---:B------:R-:W-:Y:S02]  /*0370*/  IMAD R2, R0.reuse, 0x4, R19 ;  /* 0x0000000400027824 */ /* 0x040fe400078e0213 */
[C---:B------:R-:W-:Y:S01]  /*0380*/  IMAD R27, R0.reuse, 0x4, R9 ;  /* 0x00000004001b7824 */ /* 0x040fe200078e0209 */
[----:B------:R-:W-:Y:S01]  /*0390*/  LEA R4, R0, UR4, 0x2 ;  /* 0x0000000400047c11 */ /* 0x000fe2000f8e10ff */
[----:B------:R-:W-:Y:S01]  /*03a0*/  VIADD R0, R19, 0x2000 ;  /* 0x0000200013007836 */ /* 0x000fe20000000000 */
[----:B------:R-:W-:Y:S01]  /*03b0*/  UMOV UR4, 0x2000 ;  /* 0x0000200000047882 */ /* 0x000fe20000000000 */
[----:B--2---:R-:W-:Y:S04]  /*03c0*/  STS [R3], R8 ;  /* 0x0000000803007388 */ /* 0x004fe80000000800 */
[----:B---3--:R-:W-:Y:S04]  /*03d0*/  STS [R3+0x80], R16 ;  /* 0x0000801003007388 */ /* 0x008fe80000000800 */
[----:B----4-:R-:W-:Y:S04]  /*03e0*/  STS [R3+0x2000], R14 ;  /* 0x0020000e03007388 */ /* 0x010fe80000000800 */
[----:B-----5:R-:W-:Y:S04]  /*03f0*/  STS [R3+0x2080], R12 ;  /* 0x0020800c03007388 */ /* 0x020fe80000000800 */
[----:B------:R-:W-:Y:S04]  /*0400*/  STS [R2+0x80], R17 ;  /* 0x0000801102007388 */ /* 0x000fe80000000800 */
[----:B------:R-:W-:Y:S04]  /*0410*/  STS [R2], R13 ;  /* 0x0000000d02007388 */ /* 0x000fe80000000800 */
[----:B------:R-:W-:Y:S04]  /*0420*/  STS [R2+0x2000], R15 ;  /* 0x0020000f02007388 */ /* 0x000fe80000000800 */
[----:B------:R0:W-:Y:S04]  /*0430*/  STS [R2+0x2080], R25 ;  /* 0x0020801902007388 */ /* 0x0001e80000000800 */
[----:B------:R1:W-:Y:S04]  /*0440*/  STS [R27], R18 ;  /* 0x000000121b007388 */ /* 0x0003e80000000800 */
[----:B------:R1:W-:Y:S04]  /*0450*/  STS [R27+0x80], R24 ;  /* 0x000080181b007388 */ /* 0x0003e80000000800 */
[----:B------:R1:W-:Y:S04]  /*0460*/  STS [R27+0x2000], R26 ;  /* 0x0020001a1b007388 */ /* 0x0003e80000000800 */
[----:B------:R1:W-:Y:S01]  /*0470*/  STS [R27+0x2080], R28 ;  /* 0x0020801c1b007388 */ /* 0x0003e20000000800 */
[----:B------:R-:W-:Y:S06]  /*0480*/  BAR.SYNC.DEFER_BLOCKING 0x0 ;  /* 0x0000000000007b1d */ /* 0x000fec0000010000 */
[----:B------:R1:W2:Y:S04]  /*0490*/  LDS R9, [R3] ;  /* 0x0000000003097984 */ /* 0x0002a80000000800 */
[----:B------:R1:W3:Y:S04]  /*04a0*/  LDS R7, [R3+0x80] ;  /* 0x0000800003077984 */ /* 0x0002e80000000800 */
[----:B------:R1:W4:Y:S04]  /*04b0*/  LDS R5, [R3+0x2000] ;  /* 0x0020000003057984 */ /* 0x0003280000000800 */
[----:B------:R1:W1:Y:S01]  /*04c0*/  LDS R11, [R3+0x2080] ;  /* 0x00208000030b7984 */ /* 0x0002620000000800 */
[----:B0-----:R-:W-:-:S07]  /*04d0*/  VIADD R2, R4, 0x1000 ;  /* 0x0000100004027836 */ /* 0x001fce0000000000 */
.L_x_0:
[----:B------:R-:W-:Y:S01]  /*04e0*/  LDS R10, [R2+-0x1000] ;  /* 0xfff00000020a7984 */ /* 0x000fe20000000800 */
[----:B------:R-:W-:-:S03]  /*04f0*/  UIADD3 UR4, UPT, UPT, UR4, 0x80, URZ ;  /* 0x0000008004047890 */ /* 0x000fc6000fffe0ff */
[----:B------:R-:W2:Y:S01]  /*0500*/  LDS.128 R12, [R0+-0x2000] ;  /* 0xffe00000000c7984 */ /* 0x000ea20000000c00 */
[----:B------:R-:W-:-:S03]  /*0510*/  UISETP.NE.AND UP0, UPT, UR4, 0x2100, UPT ;  /* 0x000021000400788c */ /* 0x000fc6000bf05270 */
[----:B-1----:R-:W4:Y:S04]  /*0520*/  LDS.128 R16, [R0] ;  /* 0x0000000000107984 */ /* 0x002f280000000c00 */
[----:B------:R-:W3:Y:S04]  /*0530*/  LDS R8, [R2+-0xf80] ;  /* 0xfff0800002087984 */ /* 0x000ee80000000800 */
[----:B------:R-:W0:Y:S04]  /*0540*/  LDS R6, [R2+-0xf00] ;  /* 0xfff1000002067984 */ /* 0x000e280000000800 */
[----:B------:R-:W1:Y:S04]  /*0550*/  LDS R4, [R2+-0xe80] ;  /* 0xfff1800002047984 */ /* 0x000e680000000800 */
[----:B------:R-:W5:Y:S04]  /*0560*/  LDS R27, [R2+-0xe00] ;  /* 0xfff20000021b7984 */ /* 0x000f680000000800 */
[----:B------:R-:W5:Y:S04]  /*0570*/  LDS R25, [R2+-0xd80] ;  /* 0xfff2800002197984 */ /* 0x000f680000000800 */
[----:B------:R-:W5:Y:S04]  /*0580*/  LDS R26, [R2+-0xd00] ;  /* 0xfff30000021a7984 */ /* 0x000f680000000800 */
[----:B------:R-:W5:Y:S04]  /*0590*/  LDS R24, [R2+-0xc80] ;  /* 0xfff3800002187984 */ /* 0x000f680000000800 */
[----:B------:R-:W-:Y:S01]  /*05a0*/  LDS R28, [R2+-0x280] ;  /* 0xfffd8000021c7984 */ /* 0x000fe20000000800 */
[----:B--2---:R-:W-:-:S02]  /*05b0*/  VIADDMNMX R9, R10, R12, R9, PT ;  /* 0x0000000c0a097246 */ /* 0x004fc40003800109 */
[----:B----4-:R-:W-:Y:S02]  /*05c0*/  VIADDMNMX R5, R10, R16, R5, PT ;  /* 0x000000100a057246 */ /* 0x010fe40003800105 */
[C---:B---3--:R-:W-:Y:S02]  /*05d0*/  VIADDMNMX R7, R8.reuse, R12, R7, PT ;  /* 0x0000000c08077246 */ /* 0x048fe40003800107 */
[----:B------:R-:W-:Y:S02]  /*05e0*/  VIADDMNMX R8, R8, R16, R11, PT ;  /* 0x0000001008087246 */ /* 0x000fe4000380010b */
[C---:B0-----:R-:W-:Y:S01]  /*05f0*/  VIADDMNMX R9, R6.reuse, R13, R9, PT ;  /* 0x0000000d06097246 */ /* 0x041fe20003800109 */
[----:B------:R-:W-:Y:S01]  /*0600*/  LDS R16, [R2+-0x900] ;  /* 0xfff7000002107984 */ /* 0x000fe20000000800 */
[----:B------:R-:W-:Y:S02]  /*0610*/  VIADDMNMX R5, R6, R17, R5, PT ;  /* 0x0000001106057246 */ /* 0x000fe40003800105 */
[----:B-1----:R-:W-:-:S02]  /*0620*/  VIADDMNMX R7, R4, R13, R7, PT ;  /* 0x0000000d04077246 */ /* 0x002fc40003800107 */
[----:B------:R-:W-:Y:S01]  /*0630*/  VIADDMNMX R17, R4, R17, R8, PT ;  /* 0x0000001104117246 */ /* 0x000fe20003800108 */
[----:B------:R-:W-:Y:S01]  /*0640*/  LDS R13, [R2+-0xc00] ;  /* 0xfff40000020d7984 */ /* 0x000fe20000000800 */
[C---:B-----5:R-:W-:Y:S02]  /*0650*/  VIADDMNMX R12, R27.reuse, R14, R9, PT ;  /* 0x0000000e1b0c7246 */ /* 0x060fe40003800109 */
[----:B------:R-:W-:Y:S01]  /*0660*/  VIADDMNMX R27, R27, R18, R5, PT ;  /* 0x000000121b1b7246 */ /* 0x000fe20003800105 */
[----:B------:R-:W0:Y:S01]  /*0670*/  LDS.128 R8, [R0+0x10] ;  /* 0x0000100000087984 */ /* 0x000e220000000c00 */
[C---:B------:R-:W-:Y:S02]  /*0680*/  VIADDMNMX R14, R25.reuse, R14, R7, PT ;  /* 0x0000000e190e7246 */ /* 0x040fe40003800107 */
[----:B------:R-:W-:Y:S01]  /*0690*/  VIADDMNMX R17, R25, R18, R17, PT ;  /* 0x0000001219117246 */ /* 0x000fe20003800111 */
[----:B------:R-:W1:Y:S01]  /*06a0*/  LDS.128 R4, [R0+-0x1ff0] ;  /* 0xffe0100000047984 */ /* 0x000e620000000c00 */
[----:B------:R-:W-:-:S02]  /*06b0*/  VIADDMNMX R12, R26, R15, R12, PT ;  /* 0x0000000f1a0c7246 */ /* 0x000fc4000380010c */
[----:B------:R-:W-:Y:S01]  /*06c0*/  VIADDMNMX R26, R26, R19, R27, PT ;  /* 0x000000131a1a7246 */ /* 0x000fe2000380011b */
[----:B------:R-:W2:Y:S01]  /*06d0*/  LDS R25, [R2+-0xb80] ;  /* 0xfff4800002197984 */ /* 0x000ea20000000800 */
[C---:B------:R-:W-:Y:S02]  /*06e0*/  VIADDMNMX R15, R24.reuse, R15, R14, PT ;  /* 0x0000000f180f7246 */ /* 0x040fe4000380010e */
[----:B------:R-:W-:Y:S01]  /*06f0*/  VIADDMNMX R19, R24, R19, R17, PT ;  /* 0x0000001318137246 */ /* 0x000fe20003800111 */
[----:B------:R-:W3:Y:S04]  /*0700*/  LDS R14, [R2+-0xb00] ;  /* 0xfff50000020e7984 */ /* 0x000ee80000000800 */
[----:B------:R-:W4:Y:S04]  /*0710*/  LDS R18, [R2+-0xa80] ;  /* 0xfff5800002127984 */ /* 0x000f280000000800 */
[----:B------:R-:W5:Y:S04]  /*0720*/  LDS R27, [R2+-0xa00] ;  /* 0xfff60000021b7984 */ /* 0x000f680000000800 */
[----:B------:R-:W5:Y:S04]  /*0730*/  LDS R17, [R2+-0x980] ;  /* 0xfff6800002117984 */ /* 0x000f680000000800 */
[----:B------:R-:W5:Y:S01]  /*0740*/  LDS R24, [R2+-0x880] ;  /* 0xfff7800002187984 */ /* 0x000f620000000800 */
[----:B0-----:R-:W-:-:S02]  /*0750*/  VIADDMNMX R26, R13, R8, R26, PT ;  /* 0x000000080d1a7246 */ /* 0x001fc4000380011a */
[-C--:B-1----:R-:W-:Y:S02]  /*0760*/  VIADDMNMX R12, R13, R4.reuse, R12, PT ;  /* 0x000000040d0c7246 */ /* 0x082fe4000380010c */
[C---:B--2---:R-:W-:Y:S02]  /*0770*/  VIADDMNMX R15, R25.reuse, R4, R15, PT ;  /* 0x00000004190f7246 */ /* 0x044fe4000380010f */
[----:B------:R-:W-:Y:S02]  /*0780*/  VIADDMNMX R19, R25, R8, R19, PT ;  /* 0x0000000819137246 */ /* 0x000fe40003800113 */
[C---:B---3--:R-:W-:Y:S01]  /*0790*/  VIADDMNMX R12, R14.reuse, R5, R12, PT ;  /* 0x000000050e0c7246 */ /* 0x048fe2000380010c */
[----:B------:R-:W-:Y:S01]  /*07a0*/  LDS R25, [R2+-0x580] ;  /* 0xfffa800002197984 */ /* 0x000fe20000000800 */
[----:B------:R-:W-:Y:S02]  /*07b0*/  VIADDMNMX R26, R14, R9, R26, PT ;  /* 0x000000090e1a7246 */ /* 0x000fe4000380011a */
[----:B----4-:R-:W-:-:S02]  /*07c0*/  VIADDMNMX R15, R18, R5, R15, PT ;  /* 0x00000005120f7246 */ /* 0x010fc4000380010f */
[----:B------:R-:W-:Y:S01]  /*07d0*/  VIADDMNMX R19, R18, R9, R19, PT ;  /* 0x0000000912137246 */ /* 0x000fe20003800113 */
[----:B------:R-:W-:Y:S01]  /*07e0*/  LDS R5, [R2+-0x800] ;  /* 0xfff8000002057984 */ /* 0x000fe20000000800 */
[C---:B-----5:R-:W-:Y:S02]  /*07f0*/  VIADDMNMX R8, R27.reuse, R6, R12, PT ;  /* 0x000000061b087246 */ /* 0x060fe4000380010c */
[----:B------:R-:W-:Y:S01]  /*0800*/  VIADDMNMX R4, R27, R10, R26, PT ;  /* 0x0000000a1b047246 */ /* 0x000fe2000380011a */
[----:B------:R-:W-:Y:S01]  /*0810*/  LDS R9, [R2+-0x780] ;  /* 0xfff8800002097984 */ /* 0x000fe20000000800 */
[C---:B------:R-:W-:Y:S02]  /*0820*/  VIADDMNMX R6, R17.reuse, R6, R15, PT ;  /* 0x0000000611067246 */ /* 0x040fe4000380010f */
[----:B------:R-:W-:Y:S01]  /*0830*/  VIADDMNMX R10, R17, R10, R19, PT ;  /* 0x0000000a110a7246 */ /* 0x000fe20003800113 */
[----:B------:R-:W0:Y:S01]  /*0840*/  LDS.128 R12, [R0+-0x1fe0] ;  /* 0xffe02000000c7984 */ /* 0x000e220000000c00 */
[----:B------:R-:W-:-:S02]  /*0850*/  VIADDMNMX R8, R16, R7, R8, PT ;  /* 0x0000000710087246 */ /* 0x000fc40003800108 */
[----:B------:R-:W-:Y:S02]  /*0860*/  VIADDMNMX R4, R16, R11, R4, PT ;  /* 0x0000000b10047246 */ /* 0x000fe40003800104 */
[----:B------:R-:W1:Y:S01]  /*0870*/  LDS.128 R16, [R0+0x20] ;  /* 0x0000200000107984 */ /* 0x000e620000000c00 */
[C---:B------:R-:W-:Y:S02]  /*0880*/  VIADDMNMX R26, R24.reuse, R7, R6, PT ;  /* 0x00000007181a7246 */ /* 0x040fe40003800106 */
[----:B------:R-:W-:Y:S01]  /*0890*/  VIADDMNMX R24, R24, R11, R10, PT ;  /* 0x0000000b18187246 */ /* 0x000fe2000380010a */
[----:B------:R-:W2:Y:S04]  /*08a0*/  LDS R6, [R2+-0x700] ;  /* 0xfff9000002067984 */ /* 0x000ea80000000800 */
[----:B------:R-:W3:Y:S04]  /*08b0*/  LDS R10, [R2+-0x680] ;  /* 0xfff98000020a7984 */ /* 0x000ee80000000800 */
[----:B------:R-:W4:Y:S01]  /*08c0*/  LDS R7, [R2+-0x600] ;  /* 0xfffa000002077984 */ /* 0x000f220000000800 */
[----:B0-----:R-:W-:-:S02]  /*08d0*/  VIADDMNMX R8, R5, R12, R8, PT ;  /* 0x0000000c05087246 */ /* 0x001fc40003800108 */
[----:B------:R-:W-:Y:S02]  /*08e0*/  VIADDMNMX R11, R9, R12, R26, PT ;  /* 0x0000000c090b7246 */ /* 0x000fe4000380011a */
[----:B------:R-:W0:Y:S01]  /*08f0*/  LDS R12, [R2+-0x500] ;  /* 0xfffb0000020c7984 */ /* 0x000e220000000800 */
[-C--:B-1----:R-:W-:Y:S02]  /*0900*/  VIADDMNMX R4, R5, R16.reuse, R4, PT ;  /* 0x0000001005047246 */ /* 0x082fe40003800104 */
[----:B------:R-:W-:Y:S02]  /*0910*/  VIADDMNMX R24, R9, R16, R24, PT ;  /* 0x0000001009187246 */ /* 0x000fe40003800118 */
[C---:B--2---:R-:W-:Y:S01]  /*0920*/  VIADDMNMX R4, R6.reuse, R17, R4, PT ;  /* 0x0000001106047246 */ /* 0x044fe20003800104 */
[----:B------:R-:W1:Y:S01]  /*0930*/  LDS R16, [R2+-0x480] ;  /* 0xfffb800002107984 */ /* 0x000e620000000800 */
[-C--:B------:R-:W-:Y:S02]  /*0940*/  VIADDMNMX R8, R6, R13.reuse, R8, PT ;  /* 0x0000000d06087246 */ /* 0x080fe40003800108 */
[----:B---3--:R-:W-:-:S02]  /*0950*/  VIADDMNMX R11, R10, R13, R11, PT ;  /* 0x0000000d0a0b7246 */ /* 0x008fc4000380010b */
[----:B------:R-:W-:Y:S01]  /*0960*/  VIADDMNMX R24, R10, R17, R24, PT ;  /* 0x000000110a187246 */ /* 0x000fe20003800118 */
[----:B------:R-:W-:Y:S01]  /*0970*/  LDS R13, [R2+-0x400] ;  /* 0xfffc0000020d7984 */ /* 0x000fe20000000800 */
[C---:B----4-:R-:W-:Y:S02]  /*0980*/  VIADDMNMX R26, R7.reuse, R14, R8, PT ;  /* 0x0000000e071a7246 */ /* 0x050fe40003800108 */
[----:B------:R-:W-:Y:S02]  /*0990*/  VIADDMNMX R27, R7, R18, R4, PT ;  /* 0x00000012071b7246 */ /* 0x000fe40003800104 */
[C---:B------:R-:W-:Y:S01]  /*09a0*/  VIADDMNMX R17, R25.reuse, R14, R11, PT ;  /* 0x0000000e19117246 */ /* 0x040fe2000380010b */
[----:B------:R-:W2:Y:S01]  /*09b0*/  LDS.128 R4, [R0+-0x1fd0] ;  /* 0xffe0300000047984 */ /* 0x000ea20000000c00 */
[----:B------:R-:W-:-:S03]  /*09c0*/  VIADDMNMX R18, R25, R18, R24, PT ;  /* 0x0000001219127246 */ /* 0x000fc60003800118 */
[----:B------:R-:W3:Y:S04]  /*09d0*/  LDS.128 R8, [R0+0x30] ;  /* 0x0000300000087984 */ /* 0x000ee80000000c00 */
[----:B------:R-:W4:Y:S01]  /*09e0*/  LDS R25, [R2+-0x380] ;  /* 0xfffc800002197984 */ /* 0x000f220000000800 */
[C---:B0-----:R-:W-:Y:S02]  /*09f0*/  VIADDMNMX R14, R12.reuse, R15, R26, PT ;  /* 0x0000000f0c0e7246 */ /* 0x041fe4000380011a */
[----:B------:R-:W-:Y:S01]  /*0a00*/  VIADDMNMX R24, R12, R19, R27, PT ;  /* 0x000000130c187246 */ /* 0x000fe2000380011b */
[----:B------:R-:W-:Y:S01]  /*0a10*/  LDS R26, [R2+-0x100] ;  /* 0xffff0000021a7984 */ /* 0x000fe20000000800 */
[----:B-1----:R-:W-:-:S03]  /*0a20*/  VIADDMNMX R15, R16, R15, R17, PT ;  /* 0x0000000f100f7246 */ /* 0x002fc60003800111 */
[----:B------:R-:W0:Y:S01]  /*0a30*/  LDS R12, [R2+-0x300] ;  /* 0xfffd0000020c7984 */ /* 0x000e220000000800 */
[----:B------:R-:W-:-:S03]  /*0a40*/  VIADDMNMX R18, R16, R19, R18, PT ;  /* 0x0000001310127246 */ /* 0x000fc60003800112 */
[----:B------:R-:W1:Y:S04]  /*0a50*/  LDS R27, [R2+-0x200] ;  /* 0xfffe0000021b7984 */ /* 0x000e680000000800 */
[----:B------:R-:W5:Y:S01]  /*0a60*/  LDS R17, [R2+-0x180] ;  /* 0xfffe800002117984 */ /* 0x000f620000000800 */
[C---:B--2---:R-:W-:Y:S02]  /*0a70*/  VIADDMNMX R14, R13.reuse, R4, R14, PT ;  /* 0x000000040d0e7246 */ /* 0x044fe4000380010e */
[----:B---3--:R-:W-:Y:S02]  /*0a80*/  VIADDMNMX R13, R13, R8, R24, PT ;  /* 0x000000080d0d7246 */ /* 0x008fe40003800118 */
[----:B------:R-:W2:Y:S01]  /*0a90*/  LDS R24, [R2+-0x80] ;  /* 0xffff800002187984 */ /* 0x000ea20000000800 */
[----:B----4-:R-:W-:-:S02]  /*0aa0*/  VIADDMNMX R15, R25, R4, R15, PT ;  /* 0x00000004190f7246 */ /* 0x010fc4000380010f */
[----:B------:R-:W-:Y:S02]  /*0ab0*/  VIADDMNMX R18, R25, R8, R18, PT ;  /* 0x0000000819127246 */ /* 0x000fe40003800112 */
[C---:B------:R-:W-:Y:S01]  /*0ac0*/  VIADDMNMX R8, R28.reuse, R5, R15, PT ;  /* 0x000000051c087246 */ /* 0x040fe2000380010f */
[----:B------:R-:W-:Y:S01]  /*0ad0*/  LDS R25, [R2+0x280] ;  /* 0x0002800002197984 */ /* 0x000fe20000000800 */
[----:B------:R-:W-:-:S03]  /*0ae0*/  VIADDMNMX R18, R28, R9, R18, PT ;  /* 0x000000091c127246 */ /* 0x000fc60003800112 */
[----:B------:R-:W-:Y:S01]  /*0af0*/  LDS R28, [R2+0x580] ;  /* 0x00058000021c7984 */ /* 0x000fe20000000800 */
[C---:B0-----:R-:W-:Y:S02]  /*0b00*/  VIADDMNMX R4, R12.reuse, R5, R14, PT ;  /* 0x000000050c047246 */ /* 0x041fe4000380010e */
[----:B------:R-:W-:Y:S01]  /*0b10*/  VIADDMNMX R13, R12, R9, R13, PT ;  /* 0x000000090c0d7246 */ /* 0x000fe2000380010d */
[----:B------:R-:W-:Y:S01]  /*0b20*/  LDS R5, [R2+0x80] ;  /* 0x0000800002057984 */ /* 0x000fe20000000800 */
[C---:B-1----:R-:W-:Y:S02]  /*0b30*/  VIADDMNMX R4, R27.reuse, R6, R4, PT ;  /* 0x000000061b047246 */ /* 0x042fe40003800104 */
[----:B------:R-:W-:Y:S01]  /*0b40*/  VIADDMNMX R27, R27, R10, R13, PT ;  /* 0x0000000a1b1b7246 */ /* 0x000fe2000380010d */
[----:B------:R-:W-:Y:S01]  /*0b50*/  LDS R9, [R2] ;  /* 0x0000000002097984 */ /* 0x000fe20000000800 */
[C---:B-----5:R-:W-:Y:S02]  /*0b60*/  VIADDMNMX R8, R17.reuse, R6, R8, PT ;  /* 0x0000000611087246 */ /* 0x060fe40003800108 */
[----:B------:R-:W-:Y:S01]  /*0b70*/  VIADDMNMX R10, R17, R10, R18, PT ;  /* 0x0000000a110a7246 */ /* 0x000fe20003800112 */
[----:B------:R-:W0:Y:S01]  /*0b80*/  LDS.128 R12, [R0+-0x1fc0] ;  /* 0xffe04000000c7984 */ /* 0x000e220000000c00 */
[----:B------:R-:W-:-:S02]  /*0b90*/  VIADDMNMX R4, R26, R7, R4, PT ;  /* 0x000000071a047246 */ /* 0x000fc40003800104 */
[----:B------:R-:W-:Y:S01]  /*0ba0*/  VIADDMNMX R26, R26, R11, R27, PT ;  /* 0x0000000b1a1a7246 */ /* 0x000fe2000380011b */
[----:B------:R-:W1:Y:S01]  /*0bb0*/  LDS.128 R16, [R0+0x40] ;  /* 0x0000400000107984 */ /* 0x000e620000000c00 */
[----:B--2---:R-:W-:-:S03]  /*0bc0*/  VIADDMNMX R27, R24, R7, R8, PT ;  /* 0x00000007181b7246 */ /* 0x004fc60003800108 */
[----:B------:R-:W2:Y:S01]  /*0bd0*/  LDS R6, [R2+0x100] ;  /* 0x0001000002067984 */ /* 0x000ea20000000800 */
[----:B------:R-:W-:-:S03]  /*0be0*/  VIADDMNMX R11, R24, R11, R10, PT ;  /* 0x0000000b180b7246 */ /* 0x000fc6000380010a */
[----:B------:R-:W3:Y:S04]  /*0bf0*/  LDS R8, [R2+0x180] ;  /* 0x0001800002087984 */ /* 0x000ee80000000800 */
[----:B------:R-:W4:Y:S04]  /*0c00*/  LDS R7, [R2+0x200] ;  /* 0x0002000002077984 */ /* 0x000f280000000800 */
[----:B------:R-:W5:Y:S01]  /*0c10*/  LDS R24, [R2+0x380] ;  /* 0x0003800002187984 */ /* 0x000f620000000800 */
[-C--:B0-----:R-:W-:Y:S02]  /*0c20*/  VIADDMNMX R4, R9, R12.reuse, R4, PT ;  /* 0x0000000c09047246 */ /* 0x081fe40003800104 */
[----:B------:R-:W-:-:S02]  /*0c30*/  VIADDMNMX R10, R5, R12, R27, PT ;  /* 0x0000000c050a7246 */ /* 0x000fc4000380011b */
[----:B------:R-:W0:Y:S01]  /*0c40*/  LDS R12, [R2+0x300] ;  /* 0x00030000020c7984 */ /* 0x000e220000000800 */
[-C--:B-1----:R-:W-:Y:S02]  /*0c50*/  VIADDMNMX R26, R9, R16.reuse, R26, PT ;  /* 0x00000010091a7246 */ /* 0x082fe4000380011a */
[----:B------:R-:W-:Y:S02]  /*0c60*/  VIADDMNMX R11, R5, R16, R11, PT ;  /* 0x00000010050b7246 */ /* 0x000fe4000380010b */
[C---:B--2---:R-:W-:Y:S02]  /*0c70*/  VIADDMNMX R4, R6.reuse, R13, R4, PT ;  /* 0x0000000d06047246 */ /* 0x044fe40003800104 */
[-C--:B------:R-:W-:Y:S02]  /*0c80*/  VIADDMNMX R26, R6, R17.reuse, R26, PT ;  /* 0x00000011061a7246 */ /* 0x080fe4000380011a */
[C---:B---3--:R-:W-:Y:S02]  /*0c90*/  VIADDMNMX R17, R8.reuse, R17, R11, PT ;  /* 0x0000001108117246 */ /* 0x048fe4000380010b */
[----:B------:R-:W-:-:S02]  /*0ca0*/  VIADDMNMX R10, R8, R13, R10, PT ;  /* 0x0000000d080a7246 */ /* 0x000fc4000380010a */
[C---:B----4-:R-:W-:Y:S01]  /*0cb0*/  VIADDMNMX R16, R7.reuse, R14, R4, PT ;  /* 0x0000000e07107246 */ /* 0x050fe20003800104 */
[----:B------:R-:W-:Y:S01]  /*0cc0*/  LDS R13, [R2+0x400] ;  /* 0x00040000020d7984 */ /* 0x000fe20000000800 */
[-C--:B------:R-:W-:Y:S02]  /*0cd0*/  VIADDMNMX R26, R7, R18.reuse, R26, PT ;  /* 0x00000012071a7246 */ /* 0x080fe4000380011a */
[C---:B------:R-:W-:Y:S01]  /*0ce0*/  VIADDMNMX R18, R25.reuse, R18, R17, PT ;  /* 0x0000001219127246 */ /* 0x040fe20003800111 */
[----:B------:R-:W1:Y:S01]  /*0cf0*/  LDS.128 R4, [R0+-0x1fb0] ;  /* 0xffe0500000047984 */ /* 0x000e620000000c00 */
[----:B------:R-:W-:Y:S02]  /*0d00*/  VIADDMNMX R27, R25, R14, R10, PT ;  /* 0x0000000e191b7246 */ /* 0x000fe4000380010a */
[----:B-----5:R-:W-:Y:S01]  /*0d10*/  VIADDMNMX R18, R24, R19, R18, PT ;  /* 0x0000001318127246 */ /* 0x020fe20003800112 */
[----:B------:R-:W2:Y:S04]  /*0d20*/  LDS R17, [R2+0x480] ;  /* 0x0004800002117984 */ /* 0x000ea80000000800 */
[----:B------:R-:W3:Y:S04]  /*0d30*/  LDS.128 R8, [R0+0x50] ;  /* 0x0000500000087984 */ /* 0x000ee80000000c00 */
[----:B------:R-:W-:Y:S01]  /*0d40*/  LDS R25, [R2+0x600] ;  /* 0x0006000002197984 */ /* 0x000fe20000000800 */
[----:B0-----:R-:W-:-:S02]  /*0d50*/  VIADDMNMX R14, R12, R15, R16, PT ;  /* 0x0000000f0c0e7246 */ /* 0x001fc40003800110 */
[----:B------:R-:W-:Y:S02]  /*0d60*/  VIADDMNMX R16, R12, R19, R26, PT ;  /* 0x000000130c107246 */ /* 0x000fe4000380011a */
[----:B------:R-:W0:Y:S01]  /*0d70*/  LDS R12, [R2+0x500] ;  /* 0x00050000020c7984 */ /* 0x000e220000000800 */
[----:B------:R-:W-:-:S03]  /*0d80*/  VIADDMNMX R15, R24, R15, R27, PT ;  /* 0x0000000f180f7246 */ /* 0x000fc6000380011b */
[----:B------:R-:W4:Y:S04]  /*0d90*/  LDS R19, [R2+0x680] ;  /* 0x0006800002137984 */ /* 0x000f280000000800 */
[----:B------:R-:W5:Y:S04]  /*0da0*/  LDS R24, [R2+0x780] ;  /* 0x0007800002187984 */ /* 0x000f680000000800 */
[----:B------:R-:W5:Y:S01]  /*0db0*/  LDS R26, [R2+0x700] ;  /* 0x00070000021a7984 */ /* 0x000f620000000800 */
[-C--:B-1----:R-:W-:Y:S02]  /*0dc0*/  VIADDMNMX R14, R13, R4.reuse, R14, PT ;  /* 0x000000040d0e7246 */ /* 0x082fe4000380010e */
[----:B--2---:R-:W-:-:S02]  /*0dd0*/  VIADDMNMX R15, R17, R4, R15, PT ;  /* 0x00000004110f7246 */ /* 0x004fc4000380010f */
[-C--:B---3--:R-:W-:Y:S02]  /*0de0*/  VIADDMNMX R16, R13, R8.reuse, R16, PT ;  /* 0x000000080d107246 */ /* 0x088fe40003800110 */
[----:B------:R-:W-:Y:S02]  /*0df0*/  VIADDMNMX R18, R17, R8, R18, PT ;  /* 0x0000000811127246 */ /* 0x000fe40003800112 */
[C---:B------:R-:W-:Y:S01]  /*0e00*/  VIADDMNMX R15, R28.reuse, R5, R15, PT ;  /* 0x000000051c0f7246 */ /* 0x040fe2000380010f */
[----:B------:R-:W-:Y:S01]  /*0e10*/  LDS R8, [R2+0x980] ;  /* 0x0009800002087984 */ /* 0x000fe20000000800 */
[----:B------:R-:W-:Y:S02]  /*0e20*/  VIADDMNMX R18, R28, R9, R18, PT ;  /* 0x000000091c127246 */ /* 0x000fe40003800112 */
[C---:B0-----:R-:W-:Y:S02]  /*0e30*/  VIADDMNMX R4, R12.reuse, R5, R14, PT ;  /* 0x000000050c047246 */ /* 0x041fe4000380010e */
[----:B------:R-:W-:Y:S01]  /*0e40*/  VIADDMNMX R16, R12, R9, R16, PT ;  /* 0x000000090c107246 */ /* 0x000fe20003800110 */
[----:B------:R-:W-:Y:S01]  /*0e50*/  LDS R5, [R2+0x880] ;  /* 0x0008800002057984 */ /* 0x000fe20000000800 */
[----:B------:R-:W-:-:S02]  /*0e60*/  VIADDMNMX R4, R25, R6, R4, PT ;  /* 0x0000000619047246 */ /* 0x000fc40003800104 */
[----:B----4-:R-:W-:Y:S01]  /*0e70*/  VIADDMNMX R6, R19, R6, R15, PT ;  /* 0x0000000613067246 */ /* 0x010fe2000380010f */
[----:B------:R-:W-:Y:S01]  /*0e80*/  LDS R9, [R2+0x800] ;  /* 0x0008000002097984 */ /* 0x000fe20000000800 */
[-C--:B------:R-:W-:Y:S02]  /*0e90*/  VIADDMNMX R25, R25, R10.reuse, R16, PT ;  /* 0x0000000a19197246 */ /* 0x080fe40003800110 */
[----:B------:R-:W-:Y:S01]  /*0ea0*/  VIADDMNMX R10, R19, R10, R18, PT ;  /* 0x0000000a130a7246 */ /* 0x000fe20003800112 */
[----:B------:R-:W0:Y:S01]  /*0eb0*/  LDS.128 R12, [R0+-0x1fa0] ;  /* 0xffe06000000c7984 */ /* 0x000e220000000c00 */
[-C--:B-----5:R-:W-:Y:S02]  /*0ec0*/  VIADDMNMX R27, R24, R7.reuse, R6, PT ;  /* 0x00000007181b7246 */ /* 0x0a0fe40003800106 */
[C---:B------:R-:W-:Y:S01]  /*0ed0*/  VIADDMNMX R4, R26.reuse, R7, R4, PT ;  /* 0x000000071a047246 */ /* 0x040fe20003800104 */
[----:B------:R-:W1:Y:S01]  /*0ee0*/  LDS.128 R16, [R0+0x60] ;  /* 0x0000600000107984 */ /* 0x000e620000000c00 */
[----:B------:R-:W-:-:S02]  /*0ef0*/  VIADDMNMX R26, R26, R11, R25, PT ;  /* 0x0000000b1a1a7246 */ /* 0x000fc40003800119 */
[----:B------:R-:W-:Y:S01]  /*0f00*/  VIADDMNMX R11, R24, R11, R10, PT ;  /* 0x0000000b180b7246 */ /* 0x000fe2000380010a */
[----:B------:R-:W2:Y:S04]  /*0f10*/  LDS R6, [R2+0x900] ;  /* 0x0009000002067984 */ /* 0x000ea80000000800 */
[----:B------:R-:W3:Y:S04]  /*0f20*/  LDS R7, [R2+0xa00] ;  /* 0x000a000002077984 */ /* 0x000ee80000000800 */
[----:B------:R-:W4:Y:S04]  /*0f30*/  LDS R25, [R2+0xa80] ;  /* 0x000a800002197984 */ /* 0x000f280000000800 */
[----:B------:R-:W5:Y:S01]  /*0f40*/  LDS R24, [R2+0xb00] ;  /* 0x000b000002187984 */ /* 0x000f620000000800 */
[----:B0-----:R-:W-:-:S02]  /*0f50*/  VIADDMNMX R4, R9, R12, R4, PT ;  /* 0x0000000c09047246 */ /* 0x001fc40003800104 */
[----:B------:R-:W-:Y:S02]  /*0f60*/  VIADDMNMX R10, R5, R12, R27, PT ;  /* 0x0000000c050a7246 */ /* 0x000fe4000380011b */
[-C--:B-1----:R-:W-:Y:S01]  /*0f70*/  VIADDMNMX R26, R9, R16.reuse, R26, PT ;  /* 0x00000010091a7246 */ /* 0x082fe2000380011a */
[----:B------:R-:W0:Y:S01]  /*0f80*/  LDS R12, [R2+0xb80] ;  /* 0x000b8000020c7984 */ /* 0x000e220000000800 */
[----:B------:R-:W-:Y:S02]  /*0f90*/  VIADDMNMX R11, R5, R16, R11, PT ;  /* 0x00000010050b7246 */ /* 0x000fe4000380010b */
[C---:B--2---:R-:W-:Y:S02]  /*0fa0*/  VIADDMNMX R4, R6.reuse, R13, R4, PT ;  /* 0x0000000d06047246 */ /* 0x044fe40003800104 */
[----:B------:R-:W-:Y:S02]  /*0fb0*/  VIADDMNMX R26, R6, R17, R26, PT ;  /* 0x00000011061a7246 */ /* 0x000fe4000380011a */
[----:B------:R-:W-:-:S02]  /*0fc0*/  VIADDMNMX R10, R8, R13, R10, PT ;  /* 0x0000000d080a7246 */ /* 0x000fc4000380010a */
[C---:B---3--:R-:W-:Y:S01]  /*0fd0*/  VIADDMNMX R16, R7.reuse, R14, R4, PT ;  /* 0x0000000e07107246 */ /* 0x048fe20003800104 */
[----:B------:R-:W-:Y:S01]  /*0fe0*/  LDS R13, [R2+0xc00] ;  /* 0x000c0000020d7984 */ /* 0x000fe20000000800 */
[----:B------:R-:W-:Y:S02]  /*0ff0*/  VIADDMNMX R26, R7, R18, R26, PT ;  /* 0x00000012071a7246 */ /* 0x000fe4000380011a */
[----:B------:R-:W-:Y:S01]  /*1000*/  VIADDMNMX R17, R8, R17, R11, PT ;  /* 0x0000001108117246 */ /* 0x000fe2000380010b */
[----:B------:R-:W1:Y:S01]  /*1010*/  LDS.128 R4, [R0+-0x1f90] ;  /* 0xffe0700000047984 */ /* 0x000e620000000c00 */
[C---:B----4-:R-:W-:Y:S02]  /*1020*/  VIADDMNMX R27, R25.reuse, R14, R10, PT ;  /* 0x0000000e191b7246 */ /* 0x050fe4000380010a */
[----:B------:R-:W-:Y:S01]  /*1030*/  VIADDMNMX R18, R25, R18, R17, PT ;  /* 0x0000001219127246 */ /* 0x000fe20003800111 */
[----:B------:R2:W3:Y:S01]  /*1040*/  LDS.128 R8, [R0+0x70] ;  /* 0x0000700000087984 */ /* 0x0004e20000000c00 */
[----:B-----5:R-:W-:-:S02]  /*1050*/  VIADDMNMX R14, R24, R15, R16, PT ;  /* 0x0000000f180e7246 */ /* 0x020fc40003800110 */
[----:B------:R-:W-:Y:S01]  /*1060*/  VIADDMNMX R24, R24, R19, R26, PT ;  /* 0x0000001318187246 */ /* 0x000fe2000380011a */
[----:B------:R-:W4:Y:S04]  /*1070*/  LDS R17, [R2+0xc80] ;  /* 0x000c800002117984 */ /* 0x000f280000000800 */
[----:B------:R-:W5:Y:S01]  /*1080*/  LDS R16, [R2+0xd00] ;  /* 0x000d000002107984 */ /* 0x000f620000000800 */
[----:B--2---:R-:W-:-:S03]  /*1090*/  VIADD R0, R0, 0x80 ;  /* 0x0000008000007836 */ /* 0x004fc60000000000 */
[----:B------:R-:W2:Y:S01]  /*10a0*/  LDS R25, [R2+0xe00] ;  /* 0x000e000002197984 */ /* 0x000ea20000000800 */
[C---:B0-----:R-:W-:Y:S02]  /*10b0*/  VIADDMNMX R15, R12.reuse, R15, R27, PT ;  /* 0x0000000f0c0f7246 */ /* 0x041fe4000380011b */
[----:B------:R-:W-:Y:S02]  /*10c0*/  VIADDMNMX R12, R12, R19, R18, PT ;  /* 0x000000130c0c7246 */ /* 0x000fe40003800112 */
[----:B------:R-:W0:Y:S04]  /*10d0*/  LDS R18, [R2+0xd80] ;  /* 0x000d800002127984 */ /* 0x000e280000000800 */
[----:B------:R-:W0:Y:S01]  /*10e0*/  LDS R19, [R2+0xe80] ;  /* 0x000e800002137984 */ /* 0x000e220000000800 */
[----:B-1----:R-:W-:-:S03]  /*10f0*/  VIADDMNMX R26, R13, R4, R14, PT ;  /* 0x000000040d1a7246 */ /* 0x002fc6000380010e */
[----:B------:R-:W-:Y:S01]  /*1100*/  LDS R14, [R2+0xf80] ;  /* 0x000f8000020e7984 */ /* 0x000fe20000000800 */
[----:B---3--:R-:W-:-:S03]  /*1110*/  VIADDMNMX R13, R13, R8, R24, PT ;  /* 0x000000080d0d7246 */ /* 0x008fc60003800118 */
[----:B------:R1:W3:Y:S01]  /*1120*/  LDS R24, [R2+0xf00] ;  /* 0x000f000002187984 */ /* 0x0002e20000000800 */
[C---:B----4-:R-:W-:Y:S02]  /*1130*/  VIADDMNMX R15, R17.reuse, R4, R15, PT ;  /* 0x00000004110f7246 */ /* 0x050fe4000380010f */
[----:B------:R-:W-:Y:S02]  /*1140*/  VIADDMNMX R12, R17, R8, R12, PT ;  /* 0x00000008110c7246 */ /* 0x000fe4000380010c */
[C---:B-----5:R-:W-:Y:S02]  /*1150*/  VIADDMNMX R26, R16.reuse, R5, R26, PT ;  /* 0x00000005101a7246 */ /* 0x060fe4000380011a */
[----:B------:R-:W-:Y:S01]  /*1160*/  VIADDMNMX R13, R16, R9, R13, PT ;  /* 0x00000009100d7246 */ /* 0x000fe2000380010d */
[----:B-1----:R-:W-:Y:S01]  /*1170*/  VIADD R2, R2, 0x2000 ;  /* 0x0000200002027836 */ /* 0x002fe20000000000 */
[C---:B--2---:R-:W-:Y:S02]  /*1180*/  VIADDMNMX R26, R25.reuse, R6, R26, PT ;  /* 0x00000006191a7246 */ /* 0x044fe4000380011a */
[----:B------:R-:W-:-:S02]  /*1190*/  VIADDMNMX R13, R25, R10, R13, PT ;  /* 0x0000000a190d7246 */ /* 0x000fc4000380010d */
[C---:B0-----:R-:W-:Y:S02]  /*11a0*/  VIADDMNMX R15, R18.reuse, R5, R15, PT ;  /* 0x00000005120f7246 */ /* 0x041fe4000380010f */
[----:B------:R-:W-:Y:S02]  /*11b0*/  VIADDMNMX R12, R18, R9, R12, PT ;  /* 0x00000009120c7246 */ /* 0x000fe4000380010c */
[C---:B------:R-:W-:Y:S02]  /*11c0*/  VIADDMNMX R15, R19.reuse, R6, R15, PT ;  /* 0x00000006130f7246 */ /* 0x040fe4000380010f */
[----:B------:R-:W-:Y:S02]  /*11d0*/  VIADDMNMX R12, R19, R10, R12, PT ;  /* 0x0000000a130c7246 */ /* 0x000fe4000380010c */
[C---:B---3--:R-:W-:Y:S02]  /*11e0*/  VIADDMNMX R9, R24.reuse, R7, R26, PT ;  /* 0x0000000718097246 */ /* 0x048fe4000380011a */
[----:B------:R-:W-:-:S02]  /*11f0*/  VIADDMNMX R5, R24, R11, R13, PT ;  /* 0x0000000b18057246 */ /* 0x000fc4000380010d */
[C---:B------:R-:W-:Y:S02]  /*1200*/  VIADDMNMX R7, R14.reuse, R7, R15, PT ;  /* 0x000000070e077246 */ /* 0x040fe4000380010f */
[----:B------:R-:W-:Y:S01]  /*1210*/  VIADDMNMX R11, R14, R11, R12, PT ;  /* 0x0000000b0e0b7246 */ /* 0x000fe2000380010c */
[----:B------:R-:W-:Y:S06]  /*1220*/  BRA.U UP0, `(.L_x_0) ;  /* 0xfffffff100ac7547 */ /* 0x000fec000b83ffff */
[----:B------:R-:W-:Y:S04]  /*1230*/  STG.E desc[UR8][R22.64], R9 ;  /* 0x0000000916007986 */ /* 0x000fe8000c101908 */
[----:B------:R-:W-:Y:S04]  /*1240*/  STG.E desc[UR8][R22.64+0x80], R7 ;  /* 0x0000800716007986 */ /* 0x000fe8000c101908 */
[----:B------:R-:W-:Y:S04]  /*1250*/  STS [R3], R9 ;  /* 0x0000000903007388 */ /* 0x000fe80000000800 */
[----:B------:R-:W-:Y:S04]  /*1260*/  STS [R3+0x80], R7 ;  /* 0x0000800703007388 */ /* 0x000fe80000000800 */
[----:B------:R-:W-:Y:S04]  /*1270*/  STS [R3+0x2000], R5 ;  /* 0x0020000503007388 */ /* 0x000fe80000000800 */
[----:B------:R-:W-:Y:S04]  /*1280*/  STS [R3+0x2080], R11 ;  /* 0x0020800b03007388 */ /* 0x000fe80000000800 */
[----:B------:R-:W-:Y:S04]  /*1290*/  STG.E desc[UR8][R20.64], R5 ;  /* 0x0000000514007986 */ /* 0x000fe8000c101908 */
[----:B------:R-:W-:Y:S01]  /*12a0*/  STG.E desc[UR8][R20.64+0x80], R11 ;  /* 0x0000800b14007986 */ /* 0x000fe2000c101908 */
[----:B------:R-:W-:Y:S05]  /*12b0*/  EXIT ;  /* 0x000000000000794d */ /* 0x000fea0003800000 */
.L_x_1:
[----:B------:R-:W-:-:S00]  /*12c0*/  BRA `(.L_x_1) ;  /* 0xfffffffc00fc7947 */ /* 0x000fc0000383ffff */
[----:B------:R-:W-:-:S00]  /*12d0*/  NOP ;  /* 0x0000000000007918 */ /* 0x000fc00000000000 */
        /* <DEDUP_REMOVED lines=10> */
.L_x_6:


//--------------------- .text._Z9phase_twoPiii    --------------------------
	.section	.text._Z9phase_twoPiii,"ax",@progbits
	.align	128
        .global         _Z9phase_twoPiii
        .type           _Z9phase_twoPiii,@function
        .size           _Z9phase_twoPiii,(.L_x_7 - _Z9phase_twoPiii)
        .other          _Z9phase_twoPiii,@"STO_CUDA_ENTRY STV_DEFAULT"
_Z9phase_twoPiii:
.text._Z9phase_twoPiii:
[----:B------:R-:W-:Y:S08]  /*0000*/  LDC R1, c[0x0][0x37c] ;  /* 0x0000df00ff017b82 */ /* 0x000ff00000000800 */
[----:B------:R-:W0:Y:S08]  /*0010*/  S2UR UR4, SR_CTAID.X ;  /* 0x00000000000479c3 */ /* 0x000e300000002500 */
[----:B------:R-:W0:Y:S02]  /*0020*/  LDC R2, c[0x0][0x388] ;  /* 0x0000e200ff027b82 */ /* 0x000e240000000800 */
[----:B0-----:R-:W-:-:S13]  /*0030*/  ISETP.NE.AND P0, PT, R2, UR4, PT ;  /* 0x0000000402007c0c */ /* 0x001fda000bf05270 */
[----:B------:R-:W-:Y:S05]  /*0040*/  @!P0 EXIT ;  /* 0x000000000000894d */ /* 0x000fea0003800000 */
[----:B------:R-:W0:Y:S01]  /*0050*/  S2R R11, SR_TID.Y ;  /* 0x00000000000b7919 */ /* 0x000e220000002200 */
[----:B------:R-:W1:Y:S01]  /*0060*/  LDC R17, c[0x0][0x38c] ;  /* 0x0000e300ff117b82 */ /* 0x000e620000000800 */
[----:B------:R-:W-:Y:S01]  /*0070*/  USHF.L.U32 UR4, UR4, 0x6, URZ ;  /* 0x0000000604047899 */ /* 0x000fe200080006ff */
[----:B------:R-:W-:Y:S01]  /*0080*/  IMAD.SHL.U32 R2, R2, 0x40, RZ ;  /* 0x0000004002027824 */ /* 0x000fe200078e00ff */
[----:B------:R-:W0:Y:S01]  /*0090*/  S2R R0, SR_TID.X ;  /* 0x0000000000007919 */ /* 0x000e220000002100 */
[----:B------:R-:W2:Y:S04]  /*00a0*/  LDCU.64 UR8, c[0x0][0x358] ;  /* 0x00006b00ff0877ac */ /* 0x000ea80008000a00 */
[----:B------:R-:W3:Y:S01]  /*00b0*/  LDC.64 R8, c[0x0][0x380] ;  /* 0x0000e000ff087b82 */ /* 0x000ee20000000a00 */
[----:B-1----:R-:W-:-:S02]  /*00c0*/  IMAD R3, R2, R17, R2 ;  /* 0x0000001102037224 */ /* 0x002fc400078e0202 */
[----:B------:R-:W-:Y:S02]  /*00d0*/  IMAD R5, R17, UR4, R2 ;  /* 0x0000000411057c24 */ /* 0x000fe4000f8e0202 */
[----:B0-----:R-:W-:-:S04]  /*00e0*/  IMAD R4, R11, R17, R0 ;  /* 0x000000110b047224 */ /* 0x001fc800078e0200 */
[--C-:B------:R-:W-:Y:S02]  /*00f0*/  IMAD R6, R17, 0x20, R4.reuse ;  /* 0x0000002011067824 */ /* 0x100fe400078e0204 */
[----:B------:R-:W-:Y:S02]  /*0100*/  IMAD R17, R2, R17, UR4 ;  /* 0x0000000402117e24 */ /* 0x000fe4000f8e0211 */
[C---:B------:R-:W-:Y:S01]  /*0110*/  IMAD.IADD R13, R3.reuse, 0x1, R4 ;  /* 0x00000001030d7824 */ /* 0x040fe200078e0204 */
[----:B------:R-:W-:Y:S01]  /*0120*/  IADD3 R15, PT, PT, R3, R6, RZ ;  /* 0x00000006030f7210 */ /* 0x000fe20007ffe0ff */
[----:B------:R-:W-:Y:S01]  /*0130*/  IMAD.IADD R3, R4, 0x1, R5 ;  /* 0x0000000104037824 */ /* 0x000fe200078e0205 */
[----:B------:R-:W-:Y:S01]  /*0140*/  IADD3 R21, PT, PT, R6, R17, RZ ;  /* 0x0000001106157210 */ /* 0x000fe20007ffe0ff */
[----:B------:R-:W-:Y:S02]  /*0150*/  IMAD.IADD R19, R4, 0x1, R17 ;  /* 0x0000000104137824 */ /* 0x000fe400078e0211 */
[----:B------:R-:W-:-:S02]  /*0160*/  IMAD.IADD R7, R6, 0x1, R5 ;  /* 0x0000000106077824 */ /* 0x000fc400078e0205 */
        /* <DEDUP_REMOVED lines=8> */
[----:B------:R0:W5:Y:S03]  /*01f0*/  LDG.E R18, desc[UR8][R14.64+0x80] ;  /* 0x000080080e127981 */ /* 0x000166000c1e1900 */
[----:B------:R-:W-:Y:S01]  /*0200*/  IMAD.WIDE R8, R21, 0x4, R8 ;  /* 0x0000000415087825 */ /* 0x000fe200078e0208 */
[----:B------:R-:W5:Y:S04]  /*0210*/  LDG.E R19, desc[UR8][R2.64] ;  /* 0x0000000802137981 */ /* 0x000f68000c1e1900 */
[----:B------:R-:W5:Y:S04]  /*0220*/  LDG.E R21, desc[UR8][R2.64+0x80] ;  /* 0x0000800802157981 */ /* 0x000f68000c1e1900 */
[----:B------:R-:W5:Y:S04]  /*0230*/  LDG.E R23, desc[UR8][R6.64] ;  /* 0x0000000806177981 */ /* 0x000f68000c1e1900 */
[----:B------:R-:W5:Y:S04]  /*0240*/  LDG.E R25, desc[UR8][R6.64+0x80] ;  /* 0x0000800806197981 */ /* 0x000f68000c1e1900 */
[----:B------:R-:W5:Y:S04]  /*0250*/  LDG.E R20, desc[UR8][R4.64] ;  /* 0x0000000804147981 */ /* 0x000f68000c1e1900 */
[----:B------:R-:W5:Y:S04]  /*0260*/  LDG.E R22, desc[UR8][R4.64+0x80] ;  /* 0x0000800804167981 */ /* 0x000f68000c1e1900 */
[----:B------:R-:W5:Y:S04]  /*0270*/  LDG.E R24, desc[UR8][R8.64] ;  /* 0x0000000808187981 */ /* 0x000f68000c1e1900 */
[----:B------:R-:W5:Y:S01]  /*0280*/  LDG.E R26, desc[UR8][R8.64+0x80] ;  /* 0x00008008081a7981 */ /* 0x000f62000c1e1900 */
[----:B------:R-:W1:Y:S01]  /*0290*/  S2UR UR6, SR_CgaCtaId ;  /* 0x00000000000679c3 */ /* 0x000e620000008800 */
[----:B------:R-:W-:Y:S01]  /*02a0*/  UMOV UR4, 0x400 ;  /* 0x0000040000047882 */ /* 0x000fe20000000000 */
[----:B0-----:R-:W-:Y:S01]  /*02b0*/  LEA R14, R0, 0x100, 0x2 ;  /* 0x00000100000e7811 */ /* 0x001fe200078e10ff */
[----:B------:R-:W-:-:S02]  /*02c0*/  UIADD3 UR5, UPT, UPT, UR4, 0x4000, URZ ;  /* 0x0000400004057890 */ /* 0x000fc4000fffe0ff */
[----:B-1----:R-:W-:Y:S02]  /*02d0*/  ULEA UR7, UR6, UR4, 0x18 ;  /* 0x0000000406077291 */ /* 0x002fe4000f8ec0ff */
[----:B------:R-:W-:Y:S02]  /*02e0*/  UIADD3 UR4, UPT, UPT, UR4, 0x8000, URZ ;  /* 0x0000800004047890 */ /* 0x000fe4000fffe0ff */
[----:B------:R-:W-:Y:S02]  /*02f0*/  ULEA UR5, UR6, UR5, 0x18 ;  /* 0x0000000506057291 */ /* 0x000fe4000f8ec0ff */
[----:B------:R-:W-:Y:S01]  /*0300*/  LEA R13, R11, UR7, 0x8 ;  /* 0x000000070b0d7c11 */ /* 0x000fe2000f8e40ff */
[----:B------:R-:W-:-:S04]  /*0310*/  ULEA UR4, UR6, UR4, 0x18 ;  /* 0x0000000406047291 */ /* 0x000fc8000f8ec0ff */
[C---:B------:R-:W-:Y:S01]  /*0320*/  IMAD R15, R0.reuse, 0x4, R13 ;  /* 0x00000004000f7824 */ /* 0x040fe200078e020d */
[C---:B------:R-:W-:Y:S02]  /*0330*/  LEA R13, R11.reuse, UR5, 0x8 ;  /* 0x000000050b0d7c11 */ /* 0x040fe4000f8e40ff */
[C---:B------:R-:W-:Y:S02]  /*0340*/  LEA R27, R11.reuse, UR4, 0x8 ;  /* 0x000000040b1b7c11 */ /* 0x040fe4000f8e40ff */
[----:B------:R-:W-:Y:S01]  /*0350*/  LEA R11, R11, 0x2004, 0x8 ;  /* 0x000020040b0b7811 */ /* 0x000fe200078e40ff */
[C---:B------:R-:W-:Y:S02]  /*0360*/  IMAD R12, R0.reuse, 0x4, R13 ;  /* 0x00000004000c7824 */ /* 0x040fe400078e020d */
[----:B------:R-:W-:Y:S01]  /*0370*/  IMAD R13, R0, 0x4, R27 ;  /* 0x00000004000d7824 */ /* 0x000fe200078e021b */
[C---:B------:R-:W-:Y:S01]  /*0380*/  IADD3 R0, PT, PT, R11.reuse, UR7, RZ ;  /* 0x000000070b007c10 */ /* 0x040fe2000fffe0ff */
[----:B------:R-:W-:Y:S01]  /*0390*/  VIADD R11, R11, UR5 ;  /* 0x000000050b0b7c36 */ /* 0x000fe20008000000 */
[----:B--2---:R0:W-:Y:S04]  /*03a0*/  STS [R15], R10 ;  /* 0x0000000a0f007388 */ /* 0x0041e80000000800 */
[----:B---3--:R1:W-:Y:S04]  /*03b0*/  STS [R15+0x80], R16 ;  /* 0x000080100f007388 */ /* 0x0083e80000000800 */
[----:B----4-:R1:W-:Y:S01]  /*03c0*/  STS [R15+0x2000], R17 ;  /* 0x002000110f007388 */ /* 0x0103e20000000800 */
[C---:B0-----:R-:W-:Y:S01]  /*03d0*/  VIADD R10, R14.reuse, UR7 ;  /* 0x000000070e0a7c36 */ /* 0x041fe20008000000 */
[----:B------:R-:W-:-:S02]  /*03e0*/  IADD3 R14, PT, PT, R14, UR4, RZ ;  /* 0x000000040e0e7c10 */ /* 0x000fc4000fffe0ff */
[----:B-----5:R1:W-:Y:S01]  /*03f0*/  STS [R15+0x2080], R18 ;  /* 0x002080120f007388 */ /* 0x0203e20000000800 */
[----:B------:R-:W-:-:S03]  /*0400*/  UMOV UR4, 0x2000 ;  /* 0x0000200000047882 */ /* 0x000fc60000000000 */
[----:B------:R1:W-:Y:S04]  /*0410*/  STS [R12], R19 ;  /* 0x000000130c007388 */ /* 0x0003e80000000800 */
[----:B------:R1:W-:Y:S04]  /*0420*/  STS [R12+0x80], R21 ;  /* 0x000080150c007388 */ /* 0x0003e80000000800 */
[----:B------:R1:W-:Y:S04]  /*0430*/  STS [R12+0x2000], R23 ;  /* 0x002000170c007388 */ /* 0x0003e80000000800 */
[----:B------:R1:W-:Y:S04]  /*0440*/  STS [R12+0x2080], R25 ;  /* 0x002080190c007388 */ /* 0x0003e80000000800 */
[----:B------:R1:W-:Y:S04]  /*0450*/  STS [R13], R20 ;  /* 0x000000140d007388 */ /* 0x0003e80000000800 */
[----:B------:R1:W-:Y:S04]  /*0460*/  STS [R13+0x80], R22 ;  /* 0x000080160d007388 */ /* 0x0003e80000000800 */
[----:B------:R1:W-:Y:S04]  /*0470*/  STS [R13+0x2000], R24 ;  /* 0x002000180d007388 */ /* 0x0003e80000000800 */
[----:B------:R1:W-:Y:S01]  /*0480*/  STS [R13+0x2080], R26 ;  /* 0x0020801a0d007388 */ /* 0x0003e20000000800 */
[----:B------:R-:W-:Y:S06]  /*0490*/  BAR.SYNC.DEFER_BLOCKING 0x0 ;  /* 0x0000000000007b1d */ /* 0x000fec0000010000 */
.L_x_2:
[----:B-1----:R-:W-:Y:S01]  /*04a0*/  LDS R15, [R12] ;  /* 0x000000000c0f7984 */ /* 0x002fe20000000800 */
[----:B------:R-:W-:-:S03]  /*04b0*/  UIADD3 UR4, UPT, UPT, UR4, 0x8, URZ ;  /* 0x0000000804047890 */ /* 0x000fc6000fffe0ff */
[----:B------:R-:W-:Y:S01]  /*04c0*/  LDS R16, [R11+-0x2004] ;  /* 0xffdffc000b107984 */ /* 0x000fe20000000800 */
[----:B------:R-:W-:-:S03]  /*04d0*/  UISETP.NE.AND UP0, UPT, UR4, 0x2100, UPT ;  /* 0x000021000400788c */ /* 0x000fc6000bf05270 */
[----:B0-----:R-:W0:Y:S04]  /*04e0*/  LDS R17, [R10+-0x100] ;  /* 0xffff00000a117984 */ /* 0x001e280000000800 */
[----:B------:R-:W-:Y:S01]  /*04f0*/  LDS R21, [R12+0x2080] ;  /* 0x002080000c157984 */ /* 0x000fe20000000800 */
[----:B0-----:R-:W-:-:S03]  /*0500*/  VIADDMNMX R15, R17, R16, R15, PT ;  /* 0x00000010110f7246 */ /* 0x001fc6000380010f */
[----:B------:R-:W-:Y:S04]  /*0510*/  LDS R16, [R12+0x80] ;  /* 0x000080000c107984 */ /* 0x000fe80000000800 */
[----:B------:R-:W-:Y:S04]  /*0520*/  STS [R12], R15 ;  /* 0x0000000f0c007388 */ /* 0x000fe80000000800 */
[----:B------:R-:W-:Y:S04]  /*0530*/  LDS R19, [R11+-0x2004] ;  /* 0xffdffc000b137984 */ /* 0x000fe80000000800 */
[----:B------:R-:W0:Y:S02]  /*0540*/  LDS R18, [R10+-0x80] ;  /* 0xffff80000a127984 */ /* 0x000e240000000800 */
[----:B0-----:R-:W-:-:S02]  /*0550*/  VIADDMNMX R19, R18, R19, R16, PT ;  /* 0x0000001312137246 */ /* 0x001fc40003800110 */
[----:B------:R-:W-:Y:S04]  /*0560*/  LDS R16, [R12+0x2000] ;  /* 0x002000000c107984 */ /* 0x000fe80000000800 */
[----:B------:R-:W-:Y:S04]  /*0570*/  STS [R12+0x80], R19 ;  /* 0x000080130c007388 */ /* 0x000fe80000000800 */
[----:B------:R-:W0:Y:S02]  /*0580*/  LDS R20, [R11+-0x4] ;  /* 0xfffffc000b147984 */ /* 0x000e240000000800 */
[----:B0-----:R-:W-:-:S05]  /*0590*/  VIADDMNMX R17, R17, R20, R16, PT ;  /* 0x0000001411117246 */ /* 0x001fca0003800110 */
[----:B------:R-:W-:Y:S04]  /*05a0*/  STS [R12+0x2000], R17 ;  /* 0x002000110c007388 */ /* 0x000fe80000000800 */
[----:B------:R-:W0:Y:S02]  /*05b0*/  LDS R16, [R11+-0x4] ;  /* 0xfffffc000b107984 */ /* 0x000e240000000800 */
[----:B0-----:R-:W-:-:S05]  /*05c0*/  VIADDMNMX R21, R18, R16, R21, PT ;  /* 0x0000001012157246 */ /* 0x001fca0003800115 */
[----:B------:R-:W-:Y:S04]  /*05d0*/  STS [R12+0x2080], R21 ;  /* 0x002080150c007388 */ /* 0x000fe80000000800 */
[----:B------:R-:W-:Y:S04]  /*05e0*/  LDS R15, [R13] ;  /* 0x000000000d0f7984 */ /* 0x000fe80000000800 */
[----:B------:R-:W-:Y:S04]  /*05f0*/  LDS R16, [R0+-0x2004] ;  /* 0xffdffc0000107984 */ /* 0x000fe80000000800 */
[----:B------:R-:W0:Y:S02]  /*0600*/  LDS R18, [R14+-0x100] ;  /* 0xffff00000e127984 */ /* 0x000e240000000800 */
[----:B0-----:R-:W-:-:S02]  /*0610*/  VIADDMNMX R18, R18, R16, R15, PT ;  /* 0x0000001012127246 */ /* 0x001fc4000380010f */
[----:B------:R-:W-:Y:S04]  /*0620*/  LDS R15, [R13+0x80] ;  /* 0x000080000d0f7984 */ /* 0x000fe80000000800 */
[----:B------:R-:W-:Y:S04]  /*0630*/  STS [R13], R18 ;  /* 0x000000120d007388 */ /* 0x000fe80000000800 */
[----:B------:R-:W0:Y:S02]  /*0640*/  LDS R19, [R14+-0x80] ;  /* 0xffff80000e137984 */ /* 0x000e240000000800 */
[----:B0-----:R-:W-:-:S02]  /*0650*/  VIADDMNMX R16, R19, R16, R15, PT ;  /* 0x0000001013107246 */ /* 0x001fc4000380010f */
[----:B------:R-:W-:Y:S04]  /*0660*/  LDS R15, [R13+0x2000] ;  /* 0x002000000d0f7984 */ /* 0x000fe80000000800 */
[----:B------:R-:W-:Y:S04]  /*0670*/  STS [R13+0x80], R16 ;  /* 0x000080100d007388 */ /* 0x000fe80000000800 */
[----:B------:R-:W-:Y:S04]  /*0680*/  LDS R20, [R0+-0x4] ;  /* 0xfffffc0000147984 */ /* 0x000fe80000000800 */
[----:B------:R-:W0:Y:S02]  /*0690*/  LDS R17, [R14+-0x100] ;  /* 0xffff00000e117984 */ /* 0x000e240000000800 */
[----:B0-----:R-:W-:-:S02]  /*06a0*/  VIADDMNMX R22, R17, R20, R15, PT ;  /* 0x0000001411167246 */ /* 0x001fc4000380010f */
[----:B------:R-:W-:Y:S04]  /*06b0*/  LDS R15, [R13+0x2080] ;  /* 0x002080000d0f7984 */ /* 0x000fe80000000800 */
[----:B------:R-:W-:Y:S04]  /*06c0*/  STS [R13+0x2000], R22 ;  /* 0x002000160d007388 */ /* 0x000fe80000000800 */
[----:B------:R-:W0:Y:S02]  /*06d0*/  LDS R17, [R14+-0x80] ;  /* 0xffff80000e117984 */ /* 0x000e240000000800 */
[----:B0-----:R-:W-:-:S05]  /*06e0*/  VIADDMNMX R20, R17, R20, R15, PT ;  /* 0x0000001411147246 */ /* 0x001fca000380010f */
[----:B------:R-:W-:Y:S01]  /*06f0*/  STS [R13+0x2080], R20 ;  /* 0x002080140d007388 */ /* 0x000fe20000000800 */
[----:B------:R-:W-:Y:S06]  /*0700*/  BAR.SYNC.DEFER_BLOCKING 0x0 ;  /* 0x0000000000007b1d */ /* 0x000fec0000010000 */
[----:B------:R-:W-:Y:S04]  /*0710*/  LDS R15, [R12] ;  /* 0x000000000c0f7984 */ /* 0x000fe80000000800 */
[----:B------:R-:W-:Y:S04]  /*0720*/  LDS R16, [R11+-0x2000] ;  /* 0xffe000000b107984 */ /* 0x000fe80000000800 */
[----:B------:R-:W0:Y:S04]  /*0730*/  LDS R17, [R10] ;  /* 0x000000000a117984 */ /* 0x000e280000000800 */
[----:B------:R-:W-:Y:S01]  /*0740*/  LDS R21, [R12+0x2080] ;  /* 0x002080000c157984 */ /* 0x000fe20000000800 */
[----:B0-----:R-:W-:-:S03]  /*0750*/  VIADDMNMX R15, R17, R16, R15, PT ;  /* 0x00000010110f7246 */ /* 0x001fc6000380010f */
[----:B------:R-:W-:Y:S04]  /*0760*/  LDS R16, [R12+0x80] ;  /* 0x000080000c107984 */ /* 0x000fe80000000800 */
[----:B------:R-:W-:Y:S04]  /*0770*/  STS [R12], R15 ;  /* 0x0000000f0c007388 */ /* 0x000fe80000000800 */
[----:B------:R-:W-:Y:S04]  /*0780*/  LDS R19, [R11+-0x2000] ;  /* 0xffe000000b137984 */ /* 0x000fe80000000800 */
[----:B------:R0:W1:Y:S02]  /*0790*/  LDS R18, [R10+0x80] ;  /* 0x000080000a127984 */ /* 0x0000640000000800 */
[----:B0-----:R-:W-:Y:S01]  /*07a0*/  VIADD R10, R10, 0x200 ;  /* 0x000002000a0a7836 */ /* 0x001fe20000000000 */
[----:B-1----:R-:W-:-:S02]  /*07b0*/  VIADDMNMX R19, R18, R19, R16, PT ;  /* 0x0000001312137246 */ /* 0x002fc40003800110 */
[----:B------:R-:W-:Y:S04]  /*07c0*/  LDS R16, [R12+0x2000] ;  /* 0x002000000c107984 */ /* 0x000fe80000000800 */
[----:B------:R-:W-:Y:S04]  /*07d0*/  STS [R12+0x80], R19 ;  /* 0x000080130c007388 */ /* 0x000fe80000000800 */
[----:B------:R-:W0:Y:S02]  /*07e0*/  LDS R20, [R11] ;  /* 0x000000000b147984 */ /* 0x000e240000000800 */
[----:B0-----:R-:W-:-:S05]  /*07f0*/  VIADDMNMX R17, R17, R20, R16, PT ;  /* 0x0000001411117246 */ /* 0x001fca0003800110 */
[----:B------:R-:W-:Y:S04]  /*0800*/  STS [R12+0x2000], R17 ;  /* 0x002000110c007388 */ /* 0x000fe80000000800 */
[----:B------:R0:W1:Y:S02]  /*0810*/  LDS R16, [R11] ;  /* 0x000000000b107984 */ /* 0x0000640000000800 */
[----:B0-----:R-:W-:Y:S01]  /*0820*/  VIADD R11, R11, 0x8 ;  /* 0x000000080b0b7836 */ /* 0x001fe20000000000 */
[----:B-1----:R-:W-:-:S05]  /*0830*/  VIADDMNMX R21, R18, R16, R21, PT ;  /* 0x0000001012157246 */ /* 0x002fca0003800115 */
[----:B------:R-:W-:Y:S04]  /*0840*/  STS [R12+0x2080], R21 ;  /* 0x002080150c007388 */ /* 0x000fe80000000800 */
[----:B------:R-:W-:Y:S04]  /*0850*/  LDS R15, [R13] ;  /* 0x000000000d0f7984 */ /* 0x000fe80000000800 */
[----:B------:R-:W-:Y:S04]  /*0860*/  LDS R16, [R0+-0x2000] ;  /* 0xffe0000000107984 */ /* 0x000fe80000000800 */
[----:B------:R-:W0:Y:S02]  /*0870*/  LDS R18, [R14] ;  /* 0x000000000e127984 */ /* 0x000e240000000800 */
[----:B0-----:R-:W-:-:S02]  /*0880*/  VIADDMNMX R18, R18, R16, R15, PT ;  /* 0x0000001012127246 */ /* 0x001fc4000380010f */
[----:B------:R-:W-:Y:S04]  /*0890*/  LDS R15, [R13+0x80] ;  /* 0x000080000d0f7984 */ /* 0x000fe80000000800 */
[----:B------:R-:W-:Y:S04]  /*08a0*/  STS [R13], R18 ;  /* 0x000000120d007388 */ /* 0x000fe80000000800 */
[----:B------:R-:W0:Y:S02]  /*08b0*/  LDS R19, [R14+0x80] ;  /* 0x000080000e137984 */ /* 0x000e240000000800 */
[----:B0-----:R-:W-:-:S02]  /*08c0*/  VIADDMNMX R16, R19, R16, R15, PT ;  /* 0x0000001013107246 */ /* 0x001fc4000380010f */
[----:B------:R-:W-:Y:S04]  /*08d0*/  LDS R15, [R13+0x2000] ;  /* 0x002000000d0f7984 */ /* 0x000fe80000000800 */
[----:B------:R-:W-:Y:S04]  /*08e0*/  STS [R13+0x80], R16 ;  /* 0x000080100d007388 */ /* 0x000fe80000000800 */
[----:B------:R0:W-:Y:S04]  /*08f0*/  LDS R20, [R0] ;  /* 0x0000000000147984 */ /* 0x0001e80000000800 */
[----:B------:R-:W1:Y:S01]  /*0900*/  LDS R17, [R14] ;  /* 0x000000000e117984 */ /* 0x000e620000000800 */
[----:B0-----:R-:W-:-:S02]  /*0910*/  IADD3 R0, PT, PT, R0, 0x8, RZ ;  /* 0x0000000800007810 */ /* 0x001fc40007ffe0ff */
[-C--:B-1----:R-:W-:Y:S02]  /*0920*/  VIADDMNMX R22, R17, R20.reuse, R15, PT ;  /* 0x0000001411167246 */ /* 0x082fe4000380010f */
[----:B------:R-:W-:Y:S04]  /*0930*/  LDS R15, [R13+0x2080] ;  /* 0x002080000d0f7984 */ /* 0x000fe80000000800 */
[----:B------:R-:W-:Y:S04]  /*0940*/  STS [R13+0x2000], R22 ;  /* 0x002000160d007388 */ /* 0x000fe80000000800 */
[----:B------:R0:W1:Y:S02]  /*0950*/  LDS R17, [R14+0x80] ;  /* 0x000080000e117984 */ /* 0x0000640000000800 */
[----:B0-----:R-:W-:Y:S01]  /*0960*/  VIADD R14, R14, 0x200 ;  /* 0x000002000e0e7836 */ /* 0x001fe20000000000 */
[----:B-1----:R-:W-:-:S05]  /*0970*/  VIADDMNMX R20, R17, R20, R15, PT ;  /* 0x0000001411147246 */ /* 0x002fca000380010f */
[----:B------:R0:W-:Y:S01]  /*0980*/  STS [R13+0x2080], R20 ;  /* 0x002080140d007388 */ /* 0x0001e20000000800 */
[----:B------:R-:W-:Y:S06]  /*0990*/  BAR.SYNC.DEFER_BLOCKING 0x0 ;  /* 0x0000000000007b1d */ /* 0x000fec0000010000 */
[----:B------:R-:W-:Y:S05]  /*09a0*/  BRA.U UP0, `(.L_x_2) ;  /* 0xfffffff900bc7547 */ /* 0x000fea000b83ffff */
[----:B------:R-:W1:Y:S04]  /*09b0*/  LDS R11, [R12] ;  /* 0x000000000c0b7984 */ /* 0x000e680000000800 */
[----:B------:R-:W2:Y:S04]  /*09c0*/  LDS R15, [R12+0x80] ;  /* 0x000080000c0f7984 */ /* 0x000ea80000000800 */
[----:B------:R-:W3:Y:S04]  /*09d0*/  LDS R17, [R12+0x2000] ;  /* 0x002000000c117984 */ /* 0x000ee80000000800 */
[----:B------:R-:W4:Y:S04]  /*09e0*/  LDS R19, [R12+0x2080] ;  /* 0x002080000c137984 */ /* 0x000f280000000800 */
[----:B------:R-:W5:Y:S04]  /*09f0*/  LDS R21, [R13] ;  /* 0x000000000d157984 */ /* 0x000f680000000800 */
[----:B------:R-:W0:Y:S04]  /*0a00*/  LDS R23, [R13+0x80] ;  /* 0x000080000d177984 */ /* 0x000e280000000800 */
[----:B------:R-:W0:Y:S04]  /*0a10*/  LDS R25, [R13+0x2000] ;  /* 0x002000000d197984 */ /* 0x000e280000000800 */
[----:B------:R-:W0:Y:S04]  /*0a20*/  LDS R27, [R13+0x2080] ;  /* 0x002080000d1b7984 */ /* 0x000e280000000800 */
[----:B-1----:R-:W-:Y:S04]  /*0a30*/  STG.E desc[UR8][R2.64], R11 ;  /* 0x0000000b02007986 */ /* 0x002fe8000c101908 */
[----:B--2---:R-:W-:Y:S04]  /*0a40*/  STG.E desc[UR8][R2.64+0x80], R15 ;  /* 0x0000800f02007986 */ /* 0x004fe8000c101908 */
[----:B---3--:R-:W-:Y:S04]  /*0a50*/  STG.E desc[UR8][R6.64], R17 ;  /* 0x0000001106007986 */ /* 0x008fe8000c101908 */
[----:B----4-:R-:W-:Y:S04]  /*0a60*/  STG.E desc[UR8][R6.64+0x80], R19 ;  /* 0x0000801306007986 */ /* 0x010fe8000c101908 */
[----:B-----5:R-:W-:Y:S04]  /*0a70*/  STG.E desc[UR8][R4.64], R21 ;  /* 0x0000001504007986 */ /* 0x020fe8000c101908 */
[----:B0-----:R-:W-:Y:S04]  /*0a80*/  STG.E desc[UR8][R4.64+0x80], R23 ;  /* 0x0000801704007986 */ /* 0x001fe8000c101908 */
[----:B------:R-:W-:Y:S04]  /*0a90*/  STG.E desc[UR8][R8.64], R25 ;  /* 0x0000001908007986 */ /* 0x000fe8000c101908 */
[----:B------:R-:W-:Y:S01]  /*0aa0*/  STG.E desc[UR8][R8.64+0x80], R27 ;  /* 0x0000801b08007986 */ /* 0x000fe2000c101908 */
[----:B------:R-:W-:Y:S05]  /*0ab0*/  EXIT ;  /* 0x000000000000794d */ /* 0x000fea0003800000 */
.L_x_3:
        /* <DEDUP_REMOVED lines=12> */
.L_x_7:


//--------------------- .text._Z9phase_onePiii    --------------------------
	.section	.text._Z9phase_onePiii,"ax",@progbits
	.align	128
        .global         _Z9phase_onePiii
        .type           _Z9phase_onePiii,@function
        .size           _Z9phase_onePiii,(.L_x_8 - _Z9phase_onePiii)
        .other          _Z9phase_onePiii,@"STO_CUDA_ENTRY STV_DEFAULT"
_Z9phase_onePiii:
.text._Z9phase_onePiii:
[----:B------:R-:W-:Y:S01]  /*0000*/  LDC R1, c[0x0][0x37c] ;  /* 0x0000df00ff017b82 */ /* 0x000fe20000000800 */
[----:B------:R-:W0:Y:S07]  /*0010*/  S2R R6, SR_TID.Y ;  /* 0x0000000000067919 */ /* 0x000e2e0000002200 */
[----:B------:R-:W1:Y:S01]  /*0020*/  LDC.64 R8, c[0x0][0x388] ;  /* 0x0000e200ff087b82 */ /* 0x000e620000000a00 */
[----:B------:R-:W2:Y:S01]  /*0030*/  LDCU.64 UR6, c[0x0][0x358] ;  /* 0x00006b00ff0677ac */ /* 0x000ea20008000a00 */
[----:B------:R-:W0:Y:S06]  /*0040*/  S2R R17, SR_TID.X ;  /* 0x0000000000117919 */ /* 0x000e2c0000002100 */
[----:B------:R-:W3:Y:S01]  /*0050*/  LDC.64 R4, c[0x0][0x380] ;  /* 0x0000e000ff047b82 */ /* 0x000ee20000000a00 */
[----:B-1----:R-:W-:-:S02]  /*0060*/  IMAD R0, R8, R9, R8 ;  /* 0x0000000908007224 */ /* 0x002fc400078e0208 */
[----:B0-----:R-:W-:-:S04]  /*0070*/  IMAD R3, R6, R9, R17 ;  /* 0x0000000906037224 */ /* 0x001fc800078e0211 */
[----:B------:R-:W-:-:S04]  /*0080*/  IMAD R3, R0, 0x40, R3 ;  /* 0x0000004000037824 */ /* 0x000fc800078e0203 */
[----:B------:R-:W-:Y:S02]  /*0090*/  IMAD R7, R9, 0x20, R3 ;  /* 0x0000002009077824 */ /* 0x000fe400078e0203 */
[----:B---3--:R-:W-:-:S04]  /*00a0*/  IMAD.WIDE R2, R3, 0x4, R4 ;  /* 0x0000000403027825 */ /* 0x008fc800078e0204 */
[----:B------:R-:W-:Y:S01]  /*00b0*/  IMAD.WIDE R4, R7, 0x4, R4 ;  /* 0x0000000407047825 */ /* 0x000fe200078e0204 */
[----:B--2---:R-:W2:Y:S04]  /*00c0*/  LDG.E R9, desc[UR6][R2.64] ;  /* 0x0000000602097981 */ /* 0x004ea8000c1e1900 */
[----:B------:R-:W3:Y:S04]  /*00d0*/  LDG.E R11, desc[UR6][R2.64+0x80] ;  /* 0x00008006020b7981 */ /* 0x000ee8000c1e1900 */
[----:B------:R-:W4:Y:S04]  /*00e0*/  LDG.E R13, desc[UR6][R4.64] ;  /* 0x00000006040d7981 */ /* 0x000f28000c1e1900 */
[----:B------:R-:W5:Y:S01]  /*00f0*/  LDG.E R15, desc[UR6][R4.64+0x80] ;  /* 0x00008006040f7981 */ /* 0x000f62000c1e1900 */
[----:B------:R-:W0:Y:S01]  /*0100*/  S2UR UR5, SR_CgaCtaId ;  /* 0x00000000000579c3 */ /* 0x000e220000008800 */
[----:B------:R-:W-:-:S02]  /*0110*/  UMOV UR4, 0x400 ;  /* 0x0000040000047882 */ /* 0x000fc40000000000 */
[----:B0-----:R-:W-:-:S06]  /*0120*/  ULEA UR4, UR5, UR4, 0x18 ;  /* 0x0000000405047291 */ /* 0x001fcc000f8ec0ff */
[----:B------:R-:W-:Y:S02]  /*0130*/  LEA R6, R6, UR4, 0x8 ;  /* 0x0000000406067c11 */ /* 0x000fe4000f8e40ff */
[C---:B------:R-:W-:Y:S01]  /*0140*/  LEA R7, R17.reuse, UR4, 0x2 ;  /* 0x0000000411077c11 */ /* 0x040fe2000f8e10ff */
[----:B------:R-:W-:Y:S02]  /*0150*/  UMOV UR4, 0x2000 ;  /* 0x0000200000047882 */ /* 0x000fe40000000000 */
[----:B------:R-:W-:Y:S02]  /*0160*/  IMAD R0, R17, 0x4, R6 ;  /* 0x0000000411007824 */ /* 0x000fe400078e0206 */
[----:B------:R-:W-:Y:S02]  /*0170*/  VIADD R6, R6, 0x2000 ;  /* 0x0000200006067836 */ /* 0x000fe40000000000 */
[----:B------:R-:W-:Y:S01]  /*0180*/  VIADD R7, R7, 0x200 ;  /* 0x0000020007077836 */ /* 0x000fe20000000000 */
[----:B--2---:R0:W-:Y:S04]  /*0190*/  STS [R0], R9 ;  /* 0x0000000900007388 */ /* 0x0041e80000000800 */
[----:B---3--:R0:W-:Y:S04]  /*01a0*/  STS [R0+0x80], R11 ;  /* 0x0000800b00007388 */ /* 0x0081e80000000800 */
[----:B----4-:R0:W-:Y:S04]  /*01b0*/  STS [R0+0x2000], R13 ;  /* 0x0020000d00007388 */ /* 0x0101e80000000800 */
[----:B-----5:R0:W-:Y:S01]  /*01c0*/  STS [R0+0x2080], R15 ;  /* 0x0020800f00007388 */ /* 0x0201e20000000800 */
[----:B------:R-:W-:Y:S06]  /*01d0*/  BAR.SYNC.DEFER_BLOCKING 0x0 ;  /* 0x0000000000007b1d */ /* 0x000fec0000010000 */
.L_x_4:
[----:B------:R-:W-:Y:S01]  /*01e0*/  LDS R8, [R6+-0x2000] ;  /* 0xffe0000006087984 */ /* 0x000fe20000000800 */
[----:B------:R-:W-:-:S03]  /*01f0*/  UIADD3 UR4, UPT, UPT, UR4, 0x10, URZ ;  /* 0x0000001004047890 */ /* 0x000fc6000fffe0ff */
[----:B01----:R-:W-:Y:S01]  /*0200*/  LDS R9, [R7+-0x200] ;  /* 0xfffe000007097984 */ /* 0x003fe20000000800 */
[----:B------:R-:W-:-:S03]  /*0210*/  UISETP.NE.AND UP0, UPT, UR4, 0x2100, UPT ;  /* 0x000021000400788c */ /* 0x000fc6000bf05270 */
[----:B------:R-:W0:Y:S02]  /*0220*/  LDS R10, [R0] ;  /* 0x00000000000a7984 */ /* 0x000e240000000800 */
[----:B0-----:R-:W-:Y:S02]  /*0230*/  VIADDMNMX R9, R9, R8, R10, PT ;  /* 0x0000000809097246 */ /* 0x001fe4000380010a */
[----:B------:R-:W-:Y:S04]  /*0240*/  LDS R10, [R0+0x80] ;  /* 0x00008000000a7984 */ /* 0x000fe80000000800 */
[----:B------:R-:W-:Y:S04]  /*0250*/  STS [R0], R9 ;  /* 0x0000000900007388 */ /* 0x000fe80000000800 */
[----:B------:R-:W-:Y:S04]  /*0260*/  LDS R8, [R6+-0x2000] ;  /* 0xffe0000006087984 */ /* 0x000fe80000000800 */
[----:B------:R-:W0:Y:S02]  /*0270*/  LDS R11, [R7+-0x180] ;  /* 0xfffe8000070b7984 */ /* 0x000e240000000800 */
[----:B0-----:R-:W-:-:S02]  /*0280*/  VIADDMNMX R11, R11, R8, R10, PT ;  /* 0x000000080b0b7246 */ /* 0x001fc4000380010a */
[----:B------:R-:W-:Y:S04]  /*0290*/  LDS R10, [R0+0x2000] ;  /* 0x00200000000a7984 */ /* 0x000fe80000000800 */
[----:B------:R-:W-:Y:S04]  /*02a0*/  STS [R0+0x80], R11 ;  /* 0x0000800b00007388 */ /* 0x000fe80000000800 */
[----:B------:R-:W-:Y:S04]  /*02b0*/  LDS R8, [R6] ;  /* 0x0000000006087984 */ /* 0x000fe80000000800 */
[----:B------:R-:W0:Y:S02]  /*02c0*/  LDS R13, [R7+-0x200] ;  /* 0xfffe0000070d7984 */ /* 0x000e240000000800 */
[----:B0-----:R-:W-:-:S02]  /*02d0*/  VIADDMNMX R13, R13, R8, R10, PT ;  /* 0x000000080d0d7246 */ /* 0x001fc4000380010a */
[----:B------:R-:W-:Y:S04]  /*02e0*/  LDS R10, [R0+0x2080] ;  /* 0x00208000000a7984 */ /* 0x000fe80000000800 */
[----:B------:R-:W-:Y:S04]  /*02f0*/  STS [R0+0x2000], R13 ;  /* 0x0020000d00007388 */ /* 0x000fe80000000800 */
[----:B------:R-:W-:Y:S04]  /*0300*/  LDS R8, [R6] ;  /* 0x0000000006087984 */ /* 0x000fe80000000800 */
[----:B------:R-:W0:Y:S02]  /*0310*/  LDS R9, [R7+-0x180] ;  /* 0xfffe800007097984 */ /* 0x000e240000000800 */
[----:B0-----:R-:W-:-:S05]  /*0320*/  VIADDMNMX R9, R9, R8, R10, PT ;  /* 0x0000000809097246 */ /* 0x001fca000380010a */
[----:B------:R-:W-:Y:S01]  /*0330*/  STS [R0+0x2080], R9 ;  /* 0x0020800900007388 */ /* 0x000fe20000000800 */
[----:B------:R-:W-:Y:S06]  /*0340*/  BAR.SYNC.DEFER_BLOCKING 0x0 ;  /* 0x0000000000007b1d */ /* 0x000fec0000010000 */
[----:B------:R-:W-:Y:S04]  /*0350*/  LDS R8, [R6+-0x1ffc] ;  /* 0xffe0040006087984 */ /* 0x000fe80000000800 */
[----:B------:R-:W-:Y:S04]  /*0360*/  LDS R11, [R7+-0x100] ;  /* 0xffff0000070b7984 */ /* 0x000fe80000000800 */
[----:B------:R-:W0:Y:S02]  /*0370*/  LDS R10, [R0] ;  /* 0x00000000000a7984 */ /* 0x000e240000000800 */
[----:B0-----:R-:W-:-:S02]  /*0380*/  VIADDMNMX R11, R11, R8, R10, PT ;  /* 0x000000080b0b7246 */ /* 0x001fc4000380010a */
[----:B------:R-:W-:Y:S04]  /*0390*/  LDS R10, [R0+0x80] ;  /* 0x00008000000a7984 */ /* 0x000fe80000000800 */
[----:B------:R-:W-:Y:S04]  /*03a0*/  STS [R0], R11 ;  /* 0x0000000b00007388 */ /* 0x000fe80000000800 */
[----:B------:R-:W-:Y:S04]  /*03b0*/  LDS R8, [R6+-0x1ffc] ;  /* 0xffe0040006087984 */ /* 0x000fe80000000800 */
[----:B------:R-:W0:Y:S02]  /*03c0*/  LDS R13, [R7+-0x80] ;  /* 0xffff8000070d7984 */ /* 0x000e240000000800 */
[----:B0-----:R-:W-:-:S02]  /*03d0*/  VIADDMNMX R13, R13, R8, R10, PT ;  /* 0x000000080d0d7246 */ /* 0x001fc4000380010a */
[----:B------:R-:W-:Y:S04]  /*03e0*/  LDS R10, [R0+0x2000] ;  /* 0x00200000000a7984 */ /* 0x000fe80000000800 */
[----:B------:R-:W-:Y:S04]  /*03f0*/  STS [R0+0x80], R13 ;  /* 0x0000800d00007388 */ /* 0x000fe80000000800 */
[----:B------:R-:W-:Y:S04]  /*0400*/  LDS R8, [R6+0x4] ;  /* 0x0000040006087984 */ /* 0x000fe80000000800 */
[----:B------:R-:W0:Y:S02]  /*0410*/  LDS R9, [R7+-0x100] ;  /* 0xffff000007097984 */ /* 0x000e240000000800 */
[----:B0-----:R-:W-:-:S02]  /*0420*/  VIADDMNMX R9, R9, R8, R10, PT ;  /* 0x0000000809097246 */ /* 0x001fc4000380010a */
[----:B------:R-:W-:Y:S04]  /*0430*/  LDS R10, [R0+0x2080] ;  /* 0x00208000000a7984 */ /* 0x000fe80000000800 */
[----:B------:R-:W-:Y:S04]  /*0440*/  STS [R0+0x2000], R9 ;  /* 0x0020000900007388 */ /* 0x000fe80000000800 */
[----:B------:R-:W-:Y:S04]  /*0450*/  LDS R8, [R6+0x4] ;  /* 0x0000040006087984 */ /* 0x000fe80000000800 */
[----:B------:R-:W0:Y:S02]  /*0460*/  LDS R11, [R7+-0x80] ;  /* 0xffff8000070b7984 */ /* 0x000e240000000800 */
[----:B0-----:R-:W-:-:S05]  /*0470*/  VIADDMNMX R11, R11, R8, R10, PT ;  /* 0x000000080b0b7246 */ /* 0x001fca000380010a */
[----:B------:R-:W-:Y:S01]  /*0480*/  STS [R0+0x2080], R11 ;  /* 0x0020800b00007388 */ /* 0x000fe20000000800 */
[----:B------:R-:W-:Y:S06]  /*0490*/  BAR.SYNC.DEFER_BLOCKING 0x0 ;  /* 0x0000000000007b1d */ /* 0x000fec0000010000 */
[----:B------:R-:W-:Y:S04]  /*04a0*/  LDS R8, [R6+-0x1ff8] ;  /* 0xffe0080006087984 */ /* 0x000fe80000000800 */
[----:B------:R-:W-:Y:S04]  /*04b0*/  LDS R13, [R7] ;  /* 0x00000000070d7984 */ /* 0x000fe80000000800 */
[----:B------:R-:W0:Y:S02]  /*04c0*/  LDS R10, [R0] ;  /* 0x00000000000a7984 */ /* 0x000e240000000800 */
[----:B0-----:R-:W-:-:S02]  /*04d0*/  VIADDMNMX R13, R13, R8, R10, PT ;  /* 0x000000080d0d7246 */ /* 0x001fc4000380010a */
[----:B------:R-:W-:Y:S04]  /*04e0*/  LDS R10, [R0+0x80] ;  /* 0x00008000000a7984 */ /* 0x000fe80000000800 */
[----:B------:R-:W-:Y:S04]  /*04f0*/  STS [R0], R13 ;  /* 0x0000000d00007388 */ /* 0x000fe80000000800 */
[----:B------:R-:W-:Y:S04]  /*0500*/  LDS R8, [R6+-0x1ff8] ;  /* 0xffe0080006087984 */ /* 0x000fe80000000800 */
[----:B------:R-:W0:Y:S02]  /*0510*/  LDS R9, [R7+0x80] ;  /* 0x0000800007097984 */ /* 0x000e240000000800 */
[----:B0-----:R-:W-:-:S02]  /*0520*/  VIADDMNMX R9, R9, R8, R10, PT ;  /* 0x0000000809097246 */ /* 0x001fc4000380010a */
[----:B------:R-:W-:Y:S04]  /*0530*/  LDS R10, [R0+0x2000] ;  /* 0x00200000000a7984 */ /* 0x000fe80000000800 */
[----:B------:R-:W-:Y:S04]  /*0540*/  STS [R0+0x80], R9 ;  /* 0x0000800900007388 */ /* 0x000fe80000000800 */
[----:B------:R-:W-:Y:S04]  /*0550*/  LDS R8, [R6+0x8] ;  /* 0x0000080006087984 */ /* 0x000fe80000000800 */
[----:B------:R-:W0:Y:S02]  /*0560*/  LDS R11, [R7] ;  /* 0x00000000070b7984 */ /* 0x000e240000000800 */
[----:B0-----:R-:W-:-:S02]  /*0570*/  VIADDMNMX R11, R11, R8, R10, PT ;  /* 0x000000080b0b7246 */ /* 0x001fc4000380010a */
[----:B------:R-:W-:Y:S04]  /*0580*/  LDS R10, [R0+0x2080] ;  /* 0x00208000000a7984 */ /* 0x000fe80000000800 */
[----:B------:R-:W-:Y:S04]  /*0590*/  STS [R0+0x2000], R11 ;  /* 0x0020000b00007388 */ /* 0x000fe80000000800 */
[----:B------:R-:W-:Y:S04]  /*05a0*/  LDS R8, [R6+0x8] ;  /* 0x0000080006087984 */ /* 0x000fe80000000800 */
[----:B------:R-:W0:Y:S02]  /*05b0*/  LDS R13, [R7+0x80] ;  /* 0x00008000070d7984 */ /* 0x000e240000000800 */
[----:B0-----:R-:W-:-:S05]  /*05c0*/  VIADDMNMX R13, R13, R8, R10, PT ;  /* 0x000000080d0d7246 */ /* 0x001fca000380010a */
[----:B------:R-:W-:Y:S01]  /*05d0*/  STS [R0+0x2080], R13 ;  /* 0x0020800d00007388 */ /* 0x000fe20000000800 */
[----:B------:R-:W-:Y:S06]  /*05e0*/  BAR.SYNC.DEFER_BLOCKING 0x0 ;  /* 0x0000000000007b1d */ /* 0x000fec0000010000 */
[----:B------:R-:W-:Y:S04]  /*05f0*/  LDS R8, [R6+-0x1ff4] ;  /* 0xffe00c0006087984 */ /* 0x000fe80000000800 */
[----:B------:R-:W-:Y:S04]  /*0600*/  LDS R9, [R7+0x100] ;  /* 0x0001000007097984 */ /* 0x000fe80000000800 */
        /* <DEDUP_REMOVED lines=10> */
[----:B------:R-:W0:Y:S02]  /*06b0*/  LDS R13, [R7+0x100] ;  /* 0x00010000070d7984 */ /* 0x000e240000000800 */
[----:B0-----:R-:W-:-:S02]  /*06c0*/  VIADDMNMX R13, R13, R8, R10, PT ;  /* 0x000000080d0d7246 */ /* 0x001fc4000380010a */
[----:B------:R-:W-:Y:S04]  /*06d0*/  LDS R10, [R0+0x2080] ;  /* 0x00208000000a7984 */ /* 0x000fe80000000800 */
[----:B------:R-:W-:Y:S04]  /*06e0*/  STS [R0+0x2000], R13 ;  /* 0x0020000d00007388 */ /* 0x000fe80000000800 */
[----:B------:R0:W-:Y:S04]  /*06f0*/  LDS R8, [R6+0xc] ;  /* 0x00000c0006087984 */ /* 0x0001e80000000800 */
[----:B------:R1:W2:Y:S01]  /*0700*/  LDS R9, [R7+0x180] ;  /* 0x0001800007097984 */ /* 0x0002a20000000800 */
[----:B0-----:R-:W-:-:S02]  /*0710*/  VIADD R6, R6, 0x10 ;  /* 0x0000001006067836 */ /* 0x001fc40000000000 */
[----:B-1----:R-:W-:Y:S01]  /*0720*/  VIADD R7, R7, 0x400 ;  /* 0x0000040007077836 */ /* 0x002fe20000000000 */
[----:B--2---:R-:W-:-:S05]  /*0730*/  VIADDMNMX R9, R9, R8, R10, PT ;  /* 0x0000000809097246 */ /* 0x004fca000380010a */
[----:B------:R1:W-:Y:S01]  /*0740*/  STS [R0+0x2080], R9 ;  /* 0x0020800900007388 */ /* 0x0003e20000000800 */
[----:B------:R-:W-:Y:S06]  /*0750*/  BAR.SYNC.DEFER_BLOCKING 0x0 ;  /* 0x0000000000007b1d */ /* 0x000fec0000010000 */
[----:B------:R-:W-:Y:S05]  /*0760*/  BRA.U UP0, `(.L_x_4) ;  /* 0xfffffff9009c7547 */ /* 0x000fea000b83ffff */
[----:B------:R-:W0:Y:S04]  /*0770*/  LDS R7, [R0] ;  /* 0x0000000000077984 */ /* 0x000e280000000800 */
[----:B-1----:R-:W1:Y:S04]  /*0780*/  LDS R9, [R0+0x80] ;  /* 0x0000800000097984 */ /* 0x002e680000000800 */
[----:B------:R-:W2:Y:S04]  /*0790*/  LDS R11, [R0+0x2000] ;  /* 0x00200000000b7984 */ /* 0x000ea80000000800 */
[----:B------:R-:W3:Y:S04]  /*07a0*/  LDS R13, [R0+0x2080] ;  /* 0x00208000000d7984 */ /* 0x000ee80000000800 */
[----:B0-----:R-:W-:Y:S04]  /*07b0*/  STG.E desc[UR6][R2.64], R7 ;  /* 0x0000000702007986 */ /* 0x001fe8000c101906 */
[----:B-1----:R-:W-:Y:S04]  /*07c0*/  STG.E desc[UR6][R2.64+0x80], R9 ;  /* 0x0000800902007986 */ /* 0x002fe8000c101906 */
[----:B--2---:R-:W-:Y:S04]  /*07d0*/  STG.E desc[UR6][R4.64], R11 ;  /* 0x0000000b04007986 */ /* 0x004fe8000c101906 */
[----:B---3--:R-:W-:Y:S01]  /*07e0*/  STG.E desc[UR6][R4.64+0x80], R13 ;  /* 0x0000800d04007986 */ /* 0x008fe2000c101906 */
[----:B------:R-:W-:Y:S05]  /*07f0*/  EXIT ;  /* 0x000000000000794d */ /* 0x000fea0003800000 */
.L_x_5:
        /* <DEDUP_REMOVED lines=16> */
.L_x_8:


//--------------------- .nv.shared._Z11phase_threePiii --------------------------
	.section	.nv.shared._Z11phase_threePiii,"aw",@nobits
	.sectionflags	@""
	.align	4
.nv.shared._Z11phase_threePiii:
	.zero		50176


//--------------------- .nv.shared.reserved.0     --------------------------
	.section	.nv.shared.reserved.0,"aw",@nobits
	.weak		__nv_reservedSMEM_offset_0_alias
	.size		__nv_reservedSMEM_offset_0_alias, 0, 64
	.other		__nv_reservedSMEM_offset_0_alias,@"STO_CUDA_RESERVED_SHARED STV_DEFAULT"
__nv_reservedSMEM_offset_0_alias:
	.zero		0
	.zero		64


//--------------------- .nv.shared._Z9phase_twoPiii --------------------------
	.section	.nv.shared._Z9phase_twoPiii,"aw",@nobits
	.sectionflags	@""
	.align	4
.nv.shared._Z9phase_twoPiii:
	.zero		50176


//--------------------- .nv.shared._Z9phase_onePiii --------------------------
	.section	.nv.shared._Z9phase_onePiii,"aw",@nobits
	.sectionflags	@""
	.align	4
.nv.shared._Z9phase_onePiii:
	.zero		17408


//--------------------- .nv.constant0._Z11phase_threePiii --------------------------
	.section	.nv.constant0._Z11phase_threePiii,"a",@progbits
	.sectionflags	@""
	.align	4
.nv.constant0._Z11phase_threePiii:
	.zero		912


//--------------------- .nv.constant0._Z9phase_twoPiii --------------------------
	.section	.nv.constant0._Z9phase_twoPiii,"a",@progbits
	.sectionflags	@""
	.align	4
.nv.constant0._Z9phase_twoPiii:
	.zero		912


//--------------------- .nv.constant0._Z9phase_onePiii --------------------------
	.section	.nv.constant0._Z9phase_onePiii,"a",@progbits
	.sectionflags	@""
	.align	4
.nv.constant0._Z9phase_onePiii:
	.zero		912


//--------------------- SYMBOLS --------------------------

	.type		.nv.reservedSmem.offset0,@object
	.size		.nv.reservedSmem.offset0,0x4
	.type		.nv.reservedSmem.cap,@object
	.size		.nv.reservedSmem.cap,0x4
